//
// Generated by NVIDIA NVVM Compiler
//
// Compiler Build ID: CL-36424714
// Cuda compilation tools, release 13.0, V13.0.88
// Based on NVVM 20.0.0
//

.version 9.0
.target sm_100
.address_size 64

	// .globl	_Z17rgba_to_greyscaleP5pixelS0_ii

.visible .entry _Z17rgba_to_greyscaleP5pixelS0_ii(
	.param .u64 .ptr .align 1 _Z17rgba_to_greyscaleP5pixelS0_ii_param_0,
	.param .u64 .ptr .align 1 _Z17rgba_to_greyscaleP5pixelS0_ii_param_1,
	.param .u32 _Z17rgba_to_greyscaleP5pixelS0_ii_param_2,
	.param .u32 _Z17rgba_to_greyscaleP5pixelS0_ii_param_3
)
{
	.reg .pred 	%p<2>;
	.reg .b16 	%rs<7>;
	.reg .b32 	%r<13>;
	.reg .b64 	%rd<8>;

	ld.param.u64 	%rd1, [_Z17rgba_to_greyscaleP5pixelS0_ii_param_0];
	ld.param.u64 	%rd2, [_Z17rgba_to_greyscaleP5pixelS0_ii_param_1];
	ld.param.u32 	%r2, [_Z17rgba_to_greyscaleP5pixelS0_ii_param_2];
	ld.param.u32 	%r3, [_Z17rgba_to_greyscaleP5pixelS0_ii_param_3];
	mov.u32 	%r4, %ctaid.x;
	mov.u32 	%r5, %ntid.x;
	mov.u32 	%r6, %tid.x;
	mad.lo.s32 	%r7, %r4, %r5, %r6;
	mov.u32 	%r8, %ctaid.y;
	mov.u32 	%r9, %ntid.y;
	mov.u32 	%r10, %tid.y;
	mad.lo.s32 	%r11, %r8, %r9, %r10;
	mad.lo.s32 	%r1, %r2, %r11, %r7;
	mul.lo.s32 	%r12, %r3, %r2;
	setp.ge.s32 	%p1, %r1, %r12;
	@%p1 bra 	$L__BB0_2;
	cvta.to.global.u64 	%rd3, %rd1;
	cvta.to.global.u64 	%rd4, %rd2;
	mul.wide.s32 	%rd5, %r1, 3;
	add.s64 	%rd6, %rd3, %rd5;
	ld.global.u8 	%rs1, [%rd6];
	ld.global.u8 	%rs2, [%rd6+1];
	ld.global.u8 	%rs3, [%rd6+2];
	shr.u16 	%rs4, %rs1, 1;
	add.s64 	%rd7, %rd4, %rd5;
	st.global.u8 	[%rd7], %rs4;
	mul.lo.s16 	%rs5, %rs2, 205;
	shr.u16 	%rs6, %rs5, 10;
	st.global.u8 	[%rd7+1], %rs6;
	st.global.u8 	[%rd7+2], %rs3;
$L__BB0_2:
	ret;

}
	// .globl	_Z13PictureKernelP5pixelS0_PlS1_S1_ii
.visible .entry _Z13PictureKernelP5pixelS0_PlS1_S1_ii(
	.param .u64 .ptr .align 1 _Z13PictureKernelP5pixelS0_PlS1_S1_ii_param_0,
	.param .u64 .ptr .align 1 _Z13PictureKernelP5pixelS0_PlS1_S1_ii_param_1,
	.param .u64 .ptr .align 1 _Z13PictureKernelP5pixelS0_PlS1_S1_ii_param_2,
	.param .u64 .ptr .align 1 _Z13PictureKernelP5pixelS0_PlS1_S1_ii_param_3,
	.param .u64 .ptr .align 1 _Z13PictureKernelP5pixelS0_PlS1_S1_ii_param_4,
	.param .u32 _Z13PictureKernelP5pixelS0_PlS1_S1_ii_param_5,
	.param .u32 _Z13PictureKernelP5pixelS0_PlS1_S1_ii_param_6
)
{
	.reg .pred 	%p<19>;
	.reg .b16 	%rs<19>;
	.reg .b32 	%r<151>;
	.reg .b64 	%rd<133>;

	ld.param.u64 	%rd15, [_Z13PictureKernelP5pixelS0_PlS1_S1_ii_param_0];
	ld.param.u64 	%rd16, [_Z13PictureKernelP5pixelS0_PlS1_S1_ii_param_1];
	ld.param.u64 	%rd11, [_Z13PictureKernelP5pixelS0_PlS1_S1_ii_param_2];
	ld.param.u64 	%rd12, [_Z13PictureKernelP5pixelS0_PlS1_S1_ii_param_3];
	ld.param.u64 	%rd13, [_Z13PictureKernelP5pixelS0_PlS1_S1_ii_param_4];
	ld.param.u32 	%r47, [_Z13PictureKernelP5pixelS0_PlS1_S1_ii_param_5];
	cvta.to.global.u64 	%rd17, %rd16;
	cvta.to.global.u64 	%rd18, %rd15;
	mov.u32 	%r48, %ctaid.x;
	mov.u32 	%r49, %ntid.x;
	mov.u32 	%r50, %tid.x;
	mad.lo.s32 	%r51, %r48, %r49, %r50;
	mov.u32 	%r52, %ctaid.y;
	mov.u32 	%r53, %ntid.y;
	mov.u32 	%r54, %tid.y;
	mad.lo.s32 	%r55, %r52, %r53, %r54;
	shl.b32 	%r56, %r55, 1;
	sub.s32 	%r57, %r56, %r51;
	mad.lo.s32 	%r58, %r47, 100000, %r57;
	rem.s32 	%r59, %r58, %r47;
	sub.s32 	%r60, %r51, %r55;
	mad.lo.s32 	%r61, %r47, 10000, %r60;
	rem.s32 	%r62, %r61, %r47;
	mad.lo.s32 	%r63, %r59, %r47, %r62;
	mul.wide.s32 	%rd19, %r63, 3;
	add.s64 	%rd20, %rd17, %rd19;
	mad.lo.s32 	%r1, %r47, %r55, %r51;
	mul.wide.s32 	%rd21, %r1, 3;
	add.s64 	%rd1, %rd18, %rd21;
	ld.global.u8 	%rs10, [%rd1];
	ld.global.u8 	%rs11, [%rd1+1];
	ld.global.u8 	%rs12, [%rd1+2];
	st.global.u8 	[%rd20], %rs10;
	st.global.u8 	[%rd20+1], %rs11;
	st.global.u8 	[%rd20+2], %rs12;
	ld.global.u8 	%rs1, [%rd1];
	setp.eq.s16 	%p1, %rs1, 0;
	mov.b64 	%rd130, 100000000;
	@%p1 bra 	$L__BB1_4;
	cvt.u32.u16 	%r133, %rs1;
	mov.b32 	%r135, 1;
	mov.b32 	%r134, 0;
$L__BB1_2:
	and.b32  	%r66, %r133, 1;
	setp.eq.b32 	%p2, %r66, 1;
	selp.b32 	%r67, %r135, 0, %p2;
	add.s32 	%r134, %r67, %r134;
	shr.u32 	%r7, %r133, 1;
	mul.lo.s32 	%r135, %r135, 10;
	setp.gt.u32 	%p3, %r133, 1;
	mov.u32 	%r133, %r7;
	@%p3 bra 	$L__BB1_2;
	add.s32 	%r68, %r134, 100000000;
	cvt.u64.u32 	%rd130, %r68;
$L__BB1_4:
	cvta.to.global.u64 	%rd23, %rd11;
	mul.wide.s32 	%rd24, %r1, 8;
	add.s64 	%rd4, %rd23, %rd24;
	st.global.u64 	[%rd4], %rd130;
	ld.global.u8 	%rs2, [%rd1+1];
	setp.eq.s16 	%p4, %rs2, 0;
	mov.b64 	%rd131, 100000000;
	@%p4 bra 	$L__BB1_8;
	cvt.u32.u16 	%r136, %rs2;
	mov.b32 	%r138, 1;
	mov.b32 	%r137, 0;
$L__BB1_6:
	and.b32  	%r71, %r136, 1;
	setp.eq.b32 	%p5, %r71, 1;
	selp.b32 	%r72, %r138, 0, %p5;
	add.s32 	%r137, %r72, %r137;
	shr.u32 	%r14, %r136, 1;
	mul.lo.s32 	%r138, %r138, 10;
	setp.gt.u32 	%p6, %r136, 1;
	mov.u32 	%r136, %r14;
	@%p6 bra 	$L__BB1_6;
	add.s32 	%r73, %r137, 100000000;
	cvt.u64.u32 	%rd131, %r73;
$L__BB1_8:
	cvta.to.global.u64 	%rd26, %rd12;
	add.s64 	%rd7, %rd26, %rd24;
	st.global.u64 	[%rd7], %rd131;
	ld.global.u8 	%rs3, [%rd1+2];
	setp.eq.s16 	%p7, %rs3, 0;
	mov.b64 	%rd132, 100000000;
	@%p7 bra 	$L__BB1_12;
	cvt.u32.u16 	%r139, %rs3;
	mov.b32 	%r141, 1;
	mov.b32 	%r140, 0;
$L__BB1_10:
	and.b32  	%r76, %r139, 1;
	setp.eq.b32 	%p8, %r76, 1;
	selp.b32 	%r77, %r141, 0, %p8;
	add.s32 	%r140, %r77, %r140;
	shr.u32 	%r21, %r139, 1;
	mul.lo.s32 	%r141, %r141, 10;
	setp.gt.u32 	%p9, %r139, 1;
	mov.u32 	%r139, %r21;
	@%p9 bra 	$L__BB1_10;
	add.s32 	%r78, %r140, 100000000;
	cvt.u64.u32 	%rd132, %r78;
$L__BB1_12:
	cvta.to.global.u64 	%rd28, %rd13;
	add.s64 	%rd10, %rd28, %rd24;
	st.global.u64 	[%rd10], %rd132;
	ld.global.u64 	%rd30, [%rd4];
	mul.hi.s64 	%rd31, %rd30, 3777893186295716171;
	shr.u64 	%rd32, %rd31, 63;
	shr.s64 	%rd33, %rd31, 11;
	add.s64 	%rd34, %rd33, %rd32;
	mul.hi.s64 	%rd35, %rd34, 7378697629483820647;
	shr.u64 	%rd36, %rd35, 63;
	shr.s64 	%rd37, %rd35, 2;
	add.s64 	%rd38, %rd37, %rd36;
	mul.lo.s64 	%rd39, %rd38, 10;
	sub.s64 	%rd40, %rd34, %rd39;
	mul.hi.s64 	%rd41, %rd30, -6640827866535438581;
	add.s64 	%rd42, %rd41, %rd30;
	shr.u64 	%rd43, %rd42, 63;
	shr.s64 	%rd44, %rd42, 6;
	add.s64 	%rd45, %rd44, %rd43;
	mul.hi.s64 	%rd46, %rd45, 7378697629483820647;
	shr.u64 	%rd47, %rd46, 63;
	shr.s64 	%rd48, %rd46, 2;
	add.s64 	%rd49, %rd48, %rd47;
	mul.lo.s64 	%rd50, %rd49, 10;
	sub.s64 	%rd51, %rd45, %rd50;
	mul.hi.s64 	%rd52, %rd30, 7378697629483820647;
	shr.u64 	%rd53, %rd52, 63;
	shr.s64 	%rd54, %rd52, 2;
	add.s64 	%rd55, %rd54, %rd53;
	mul.lo.s64 	%rd56, %rd55, 10;
	sub.s64 	%rd57, %rd30, %rd56;
	sub.s64 	%rd58, %rd40, %rd51;
	sub.s64 	%rd59, %rd57, %rd40;
	add.s64 	%rd60, %rd51, %rd30;
	sub.s64 	%rd61, %rd60, %rd57;
	mad.lo.s64 	%rd62, %rd58, 10, %rd61;
	mad.lo.s64 	%rd63, %rd59, 100, %rd62;
	st.global.u64 	[%rd4], %rd63;
	ld.global.u64 	%rd64, [%rd7];
	mul.hi.s64 	%rd65, %rd64, 3777893186295716171;
	shr.u64 	%rd66, %rd65, 63;
	shr.s64 	%rd67, %rd65, 11;
	add.s64 	%rd68, %rd67, %rd66;
	mul.hi.s64 	%rd69, %rd68, 7378697629483820647;
	shr.u64 	%rd70, %rd69, 63;
	shr.s64 	%rd71, %rd69, 2;
	add.s64 	%rd72, %rd71, %rd70;
	mul.lo.s64 	%rd73, %rd72, 10;
	sub.s64 	%rd74, %rd68, %rd73;
	mul.hi.s64 	%rd75, %rd64, -6640827866535438581;
	add.s64 	%rd76, %rd75, %rd64;
	shr.u64 	%rd77, %rd76, 63;
	shr.s64 	%rd78, %rd76, 6;
	add.s64 	%rd79, %rd78, %rd77;
	mul.hi.s64 	%rd80, %rd79, 7378697629483820647;
	shr.u64 	%rd81, %rd80, 63;
	shr.s64 	%rd82, %rd80, 2;
	add.s64 	%rd83, %rd82, %rd81;
	mul.lo.s64 	%rd84, %rd83, 10;
	sub.s64 	%rd85, %rd79, %rd84;
	mul.hi.s64 	%rd86, %rd64, 7378697629483820647;
	shr.u64 	%rd87, %rd86, 63;
	shr.s64 	%rd88, %rd86, 2;
	add.s64 	%rd89, %rd88, %rd87;
	mul.lo.s64 	%rd90, %rd89, 10;
	sub.s64 	%rd91, %rd64, %rd90;
	sub.s64 	%rd92, %rd74, %rd85;
	sub.s64 	%rd93, %rd91, %rd74;
	add.s64 	%rd94, %rd90, %rd85;
	mad.lo.s64 	%rd95, %rd93, 100, %rd94;
	mad.lo.s64 	%rd96, %rd92, 10, %rd95;
	st.global.u64 	[%rd7], %rd96;
	ld.global.u64 	%rd97, [%rd10];
	mul.hi.s64 	%rd98, %rd97, 3777893186295716171;
	shr.u64 	%rd99, %rd98, 63;
	shr.s64 	%rd100, %rd98, 11;
	add.s64 	%rd101, %rd100, %rd99;
	mul.hi.s64 	%rd102, %rd101, 7378697629483820647;
	shr.u64 	%rd103, %rd102, 63;
	shr.s64 	%rd104, %rd102, 2;
	add.s64 	%rd105, %rd104, %rd103;
	mul.lo.s64 	%rd106, %rd105, 10;
	sub.s64 	%rd107, %rd101, %rd106;
	mul.hi.s64 	%rd108, %rd97, -6640827866535438581;
	add.s64 	%rd109, %rd108, %rd97;
	shr.u64 	%rd110, %rd109, 63;
	shr.s64 	%rd111, %rd109, 6;
	add.s64 	%rd112, %rd111, %rd110;
	mul.hi.s64 	%rd113, %rd112, 7378697629483820647;
	shr.u64 	%rd114, %rd113, 63;
	shr.s64 	%rd115, %rd113, 2;
	add.s64 	%rd116, %rd115, %rd114;
	mul.lo.s64 	%rd117, %rd116, 10;
	sub.s64 	%rd118, %rd112, %rd117;
	mul.hi.s64 	%rd119, %rd97, 7378697629483820647;
	shr.u64 	%rd120, %rd119, 63;
	shr.s64 	%rd121, %rd119, 2;
	add.s64 	%rd122, %rd121, %rd120;
	mul.lo.s64 	%rd123, %rd122, 10;
	sub.s64 	%rd124, %rd97, %rd123;
	sub.s64 	%rd125, %rd107, %rd118;
	sub.s64 	%rd126, %rd124, %rd107;
	add.s64 	%rd127, %rd123, %rd118;
	mad.lo.s64 	%rd128, %rd126, 100, %rd127;
	mad.lo.s64 	%rd129, %rd125, 10, %rd128;
	st.global.u64 	[%rd10], %rd129;
	ld.global.u32 	%r79, [%rd4];
	add.s32 	%r144, %r79, -100000000;
	setp.eq.s32 	%p10, %r144, 0;
	mov.b16 	%rs16, 0;
	@%p10 bra 	$L__BB1_16;
	mul.hi.s32 	%r81, %r144, 1717986919;
	shr.u32 	%r82, %r81, 31;
	shr.s32 	%r83, %r81, 2;
	add.s32 	%r84, %r83, %r82;
	mul.lo.s32 	%r85, %r84, 10;
	sub.s32 	%r143, %r144, %r85;
	mov.b32 	%r142, 1;
$L__BB1_14:
	mov.u32 	%r26, %r143;
	shl.b32 	%r86, %r142, 1;
	mul.hi.s32 	%r87, %r144, 1717986919;
	shr.u32 	%r88, %r87, 31;
	shr.s32 	%r89, %r87, 2;
	add.s32 	%r28, %r89, %r88;
	mul.hi.s32 	%r90, %r28, 1717986919;
	shr.u32 	%r91, %r90, 31;
	shr.s32 	%r92, %r90, 2;
	add.s32 	%r93, %r92, %r91;
	mul.lo.s32 	%r94, %r93, 10;
	sub.s32 	%r95, %r28, %r94;
	mad.lo.s32 	%r143, %r95, %r86, %r26;
	setp.eq.s32 	%p11, %r142, 0;
	selp.b32 	%r142, 1, %r86, %p11;
	add.s32 	%r96, %r144, 9;
	setp.gt.u32 	%p12, %r96, 18;
	mov.u32 	%r144, %r28;
	@%p12 bra 	$L__BB1_14;
	cvt.u16.u32 	%rs16, %r26;
$L__BB1_16:
	st.global.u8 	[%rd1], %rs16;
	ld.global.u32 	%r97, [%rd7];
	add.s32 	%r147, %r97, -100000000;
	setp.eq.s32 	%p13, %r147, 0;
	mov.b16 	%rs17, 0;
	@%p13 bra 	$L__BB1_20;
	mul.hi.s32 	%r99, %r147, 1717986919;
	shr.u32 	%r100, %r99, 31;
	shr.s32 	%r101, %r99, 2;
	add.s32 	%r102, %r101, %r100;
	mul.lo.s32 	%r103, %r102, 10;
	sub.s32 	%r146, %r147, %r103;
	mov.b32 	%r145, 1;
$L__BB1_18:
	mov.u32 	%r34, %r146;
	shl.b32 	%r104, %r145, 1;
	mul.hi.s32 	%r105, %r147, 1717986919;
	shr.u32 	%r106, %r105, 31;
	shr.s32 	%r107, %r105, 2;
	add.s32 	%r36, %r107, %r106;
	mul.hi.s32 	%r108, %r36, 1717986919;
	shr.u32 	%r109, %r108, 31;
	shr.s32 	%r110, %r108, 2;
	add.s32 	%r111, %r110, %r109;
	mul.lo.s32 	%r112, %r111, 10;
	sub.s32 	%r113, %r36, %r112;
	mad.lo.s32 	%r146, %r113, %r104, %r34;
	setp.eq.s32 	%p14, %r145, 0;
	selp.b32 	%r145, 1, %r104, %p14;
	add.s32 	%r114, %r147, 9;
	setp.gt.u32 	%p15, %r114, 18;
	mov.u32 	%r147, %r36;
	@%p15 bra 	$L__BB1_18;
	cvt.u16.u32 	%rs17, %r34;
$L__BB1_20:
	st.global.u8 	[%rd1+1], %rs17;
	ld.global.u32 	%r115, [%rd10];
	add.s32 	%r150, %r115, -100000000;
	setp.eq.s32 	%p16, %r150, 0;
	mov.b16 	%rs18, 0;
	@%p16 bra 	$L__BB1_24;
	mul.hi.s32 	%r117, %r150, 1717986919;
	shr.u32 	%r118, %r117, 31;
	shr.s32 	%r119, %r117, 2;
	add.s32 	%r120, %r119, %r118;
	mul.lo.s32 	%r121, %r120, 10;
	sub.s32 	%r149, %r150, %r121;
	mov.b32 	%r148, 1;
$L__BB1_22:
	mov.u32 	%r42, %r149;
	shl.b32 	%r122, %r148, 1;
	mul.hi.s32 	%r123, %r150, 1717986919;
	shr.u32 	%r124, %r123, 31;
	shr.s32 	%r125, %r123, 2;
	add.s32 	%r44, %r125, %r124;
	mul.hi.s32 	%r126, %r44, 1717986919;
	shr.u32 	%r127, %r126, 31;
	shr.s32 	%r128, %r126, 2;
	add.s32 	%r129, %r128, %r127;
	mul.lo.s32 	%r130, %r129, 10;
	sub.s32 	%r131, %r44, %r130;
	mad.lo.s32 	%r149, %r131, %r122, %r42;
	setp.eq.s32 	%p17, %r148, 0;
	selp.b32 	%r148, 1, %r122, %p17;
	add.s32 	%r132, %r150, 9;
	setp.gt.u32 	%p18, %r132, 18;
	mov.u32 	%r150, %r44;
	@%p18 bra 	$L__BB1_22;
	cvt.u16.u32 	%rs18, %r42;
$L__BB1_24:
	st.global.u8 	[%rd1+2], %rs18;
	ret;

}


// ===== COMPILED SASS (sm_100) =====

	.target	sm_100

	.elftype	@"ET_EXEC"


//--------------------- .note.nv.tkinfo           --------------------------
	.section	.note.nv.tkinfo,"",@"SHT_NOTE"
	.sectionflags	@"SHF_NOTE_NV_TKINFO"
	.tkinfo
        /*0018*/ 	.word	0x00000002
        /*0030*/ 	.string	""
        /*0030*/ 	.string	"ptxas"
        /*0030*/ 	.string	"Cuda compilation tools, release 13.0, V13.0.88"
        /*0030*/ 	.string	"Build cuda_13.0.r13.0/compiler.36424714_0"
        /*0030*/ 	.string	"-arch sm_100 -m 64 "



//--------------------- .note.nv.cuinfo           --------------------------
	.section	.note.nv.cuinfo,"",@"SHT_NOTE"
	.sectionflags	@"SHF_NOTE_NV_CUINFO"
        /*0018*/ 	.short	0x0002
        /*001a*/ 	.short	0x0064
        /*001c*/ 	.short	0x0082
	.zero		2


//--------------------- .nv.info                  --------------------------
	.section	.nv.info,"",@"SHT_CUDA_INFO"
	.align	4


	//----- nvinfo : EIATTR_REGCOUNT
	.align		4
        /*0000*/ 	.byte	0x04, 0x2f
        /*0002*/ 	.short	(.L_1 - .L_0)
	.align		4
.L_0:
        /*0004*/ 	.word	index@(_Z17rgba_to_greyscaleP5pixelS0_ii)
        /*0008*/ 	.word	0x0000000e


	//----- nvinfo : EIATTR_FRAME_SIZE
	.align		4
.L_1:
        /*000c*/ 	.byte	0x04, 0x11
        /*000e*/ 	.short	(.L_3 - .L_2)
	.align		4
.L_2:
        /*0010*/ 	.word	index@(_Z17rgba_to_greyscaleP5pixelS0_ii)
        /*0014*/ 	.word	0x00000000


	//----- nvinfo : EIATTR_REGCOUNT
	.align		4
.L_3:
        /*0018*/ 	.byte	0x04, 0x2f
        /*001a*/ 	.short	(.L_5 - .L_4)
	.align		4
.L_4:
        /*001c*/ 	.word	index@(_Z13PictureKernelP5pixelS0_PlS1_S1_ii)
        /*0020*/ 	.word	0x00000020


	//----- nvinfo : EIATTR_FRAME_SIZE
	.align		4
.L_5:
        /*0024*/ 	.byte	0x04, 0x11
        /*0026*/ 	.short	(.L_7 - .L_6)
	.align		4
.L_6:
        /*0028*/ 	.word	index@(_Z13PictureKernelP5pixelS0_PlS1_S1_ii)
        /*002c*/ 	.word	0x00000000


	//----- nvinfo : EIATTR_MIN_STACK_SIZE
	.align		4
.L_7:
        /*0030*/ 	.byte	0x04, 0x12
        /*0032*/ 	.short	(.L_9 - .L_8)
	.align		4
.L_8:
        /*0034*/ 	.word	index@(_Z13PictureKernelP5pixelS0_PlS1_S1_ii)
        /*0038*/ 	.word	0x00000000


	//----- nvinfo : EIATTR_MIN_STACK_SIZE
	.align		4
.L_9:
        /*003c*/ 	.byte	0x04, 0x12
        /*003e*/ 	.short	(.L_11 - .L_10)
	.align		4
.L_10:
        /*0040*/ 	.word	index@(_Z17rgba_to_greyscaleP5pixelS0_ii)
        /*0044*/ 	.word	0x00000000
.L_11:


//--------------------- .nv.compat                --------------------------
	.section	.nv.compat,"",@"SHT_CUDA_COMPAT_INFO"
	.align	4
        /*0000*/ 	.byte	0x02, 0x09, 0x00, 0x00, 0x02, 0x02, 0x01, 0x00, 0x02, 0x05, 0x05, 0x00, 0x03, 0x07, 0x01, 0x01
        /*0010*/ 	.byte	0x02, 0x03, 0x00, 0x00, 0x02, 0x06, 0x01, 0x00, 0x04, 0x0b, 0x08, 0x00, 0x09, 0x00, 0x00, 0x00
        /*0020*/ 	.byte	0x00, 0x00, 0x00, 0x00


//--------------------- .nv.info._Z13PictureKernelP5pixelS0_PlS1_S1_ii --------------------------
	.section	.nv.info._Z13PictureKernelP5pixelS0_PlS1_S1_ii,"",@"SHT_CUDA_INFO"
	.sectionflags	@""
	.align	4


	//----- nvinfo : EIATTR_CUDA_API_VERSION
	.align		4
        /*0000*/ 	.byte	0x04, 0x37
        /*0002*/ 	.short	(.L_13 - .L_12)
.L_12:
        /*0004*/ 	.word	0x00000082


	//----- nvinfo : EIATTR_KPARAM_INFO
	.align		4
.L_13:
        /*0008*/ 	.byte	0x04, 0x17
        /*000a*/ 	.short	(.L_15 - .L_14)
.L_14:
        /*000c*/ 	.word	0x00000000
        /*0010*/ 	.short	0x0006
        /*0012*/ 	.short	0x002c
        /*0014*/ 	.byte	0x00, 0xf0, 0x11, 0x00


	//----- nvinfo : EIATTR_KPARAM_INFO
	.align		4
.L_15:
        /*0018*/ 	.byte	0x04, 0x17
        /*001a*/ 	.short	(.L_17 - .L_16)
.L_16:
        /*001c*/ 	.word	0x00000000
        /*0020*/ 	.short	0x0005
        /*0022*/ 	.short	0x0028
        /*0024*/ 	.byte	0x00, 0xf0, 0x11, 0x00


	//----- nvinfo : EIATTR_KPARAM_INFO
	.align		4
.L_17:
        /*0028*/ 	.byte	0x04, 0x17
        /*002a*/ 	.short	(.L_19 - .L_18)
.L_18:
        /*002c*/ 	.word	0x00000000
        /*0030*/ 	.short	0x0004
        /*0032*/ 	.short	0x0020
        /*0034*/ 	.byte	0x00, 0xf5, 0x21, 0x00


	//----- nvinfo : EIATTR_KPARAM_INFO
	.align		4
.L_19:
        /*0038*/ 	.byte	0x04, 0x17
        /*003a*/ 	.short	(.L_21 - .L_20)
.L_20:
        /*003c*/ 	.word	0x00000000
        /*0040*/ 	.short	0x0003
        /*0042*/ 	.short	0x0018
        /*0044*/ 	.byte	0x00, 0xf5, 0x21, 0x00


	//----- nvinfo : EIATTR_KPARAM_INFO
	.align		4
.L_21:
        /*0048*/ 	.byte	0x04, 0x17
        /*004a*/ 	.short	(.L_23 - .L_22)
.L_22:
        /*004c*/ 	.word	0x00000000
        /*0050*/ 	.short	0x0002
        /*0052*/ 	.short	0x0010
        /*0054*/ 	.byte	0x00, 0xf5, 0x21, 0x00


	//----- nvinfo : EIATTR_KPARAM_INFO
	.align		4
.L_23:
        /*0058*/ 	.byte	0x04, 0x17
        /*005a*/ 	.short	(.L_25 - .L_24)
.L_24:
        /*005c*/ 	.word	0x00000000
        /*0060*/ 	.short	0x0001
        /*0062*/ 	.short	0x0008
        /*0064*/ 	.byte	0x00, 0xf5, 0x21, 0x00


	//----- nvinfo : EIATTR_KPARAM_INFO
	.align		4
.L_25:
        /*0068*/ 	.byte	0x04, 0x17
        /*006a*/ 	.short	(.L_27 - .L_26)
.L_26:
        /*006c*/ 	.word	0x00000000
        /*0070*/ 	.short	0x0000
        /*0072*/ 	.short	0x0000
        /*0074*/ 	.byte	0x00, 0xf5, 0x21, 0x00


	//----- nvinfo : EIATTR_SPARSE_MMA_MASK
	.align		4
.L_27:
        /*0078*/ 	.byte	0x03, 0x50
        /*007a*/ 	.short	0x0000


	//----- nvinfo : EIATTR_MAXREG_COUNT
	.align		4
        /*007c*/ 	.byte	0x03, 0x1b
        /*007e*/ 	.short	0x00ff


	//----- nvinfo : EIATTR_MERCURY_ISA_VERSION
	.align		4
        /*0080*/ 	.byte	0x03, 0x5f
        /*0082*/ 	.short	0x0101


	//----- nvinfo : EIATTR_VRC_CTA_INIT_COUNT
	.align		4
        /*0084*/ 	.byte	0x02, 0x4a
	.zero		1
	.zero		1


	//----- nvinfo : EIATTR_EXIT_INSTR_OFFSETS
	.align		4
        /*0088*/ 	.byte	0x04, 0x1c
        /*008a*/ 	.short	(.L_29 - .L_28)


	//   ....[0]....
.L_28:
        /*008c*/ 	.word	0x000020e0


	//----- nvinfo : EIATTR_CRS_STACK_SIZE
	.align		4
.L_29:
        /*0090*/ 	.byte	0x04, 0x1e
        /*0092*/ 	.short	(.L_31 - .L_30)
.L_30:
        /*0094*/ 	.word	0x00000000


	//----- nvinfo : EIATTR_CBANK_PARAM_SIZE
	.align		4
.L_31:
        /*0098*/ 	.byte	0x03, 0x19
        /*009a*/ 	.short	0x0030


	//----- nvinfo : EIATTR_PARAM_CBANK
	.align		4
        /*009c*/ 	.byte	0x04, 0x0a
        /*009e*/ 	.short	(.L_33 - .L_32)
	.align		4
.L_32:
        /*00a0*/ 	.word	index@(.nv.constant0._Z13PictureKernelP5pixelS0_PlS1_S1_ii)
        /*00a4*/ 	.short	0x0380
        /*00a6*/ 	.short	0x0030


	//----- nvinfo : EIATTR_SW_WAR
	.align		4
.L_33:
        /*00a8*/ 	.byte	0x04, 0x36
        /*00aa*/ 	.short	(.L_35 - .L_34)
.L_34:
        /*00ac*/ 	.word	0x00000008
.L_35:


//--------------------- .nv.info._Z17rgba_to_greyscaleP5pixelS0_ii --------------------------
	.section	.nv.info._Z17rgba_to_greyscaleP5pixelS0_ii,"",@"SHT_CUDA_INFO"
	.sectionflags	@""
	.align	4


	//----- nvinfo : EIATTR_CUDA_API_VERSION
	.align		4
        /*0000*/ 	.byte	0x04, 0x37
        /*0002*/ 	.short	(.L_37 - .L_36)
.L_36:
        /*0004*/ 	.word	0x00000082


	//----- nvinfo : EIATTR_KPARAM_INFO
	.align		4
.L_37:
        /*0008*/ 	.byte	0x04, 0x17
        /*000a*/ 	.short	(.L_39 - .L_38)
.L_38:
        /*000c*/ 	.word	0x00000000
        /*0010*/ 	.short	0x0003
        /*0012*/ 	.short	0x0014
        /*0014*/ 	.byte	0x00, 0xf0, 0x11, 0x00


	//----- nvinfo : EIATTR_KPARAM_INFO
	.align		4
.L_39:
        /*0018*/ 	.byte	0x04, 0x17
        /*001a*/ 	.short	(.L_41 - .L_40)
.L_40:
        /*001c*/ 	.word	0x00000000
        /*0020*/ 	.short	0x0002
        /*0022*/ 	.short	0x0010
        /*0024*/ 	.byte	0x00, 0xf0, 0x11, 0x00


	//----- nvinfo : EIATTR_KPARAM_INFO
	.align		4
.L_41:
        /*0028*/ 	.byte	0x04, 0x17
        /*002a*/ 	.short	(.L_43 - .L_42)
.L_42:
        /*002c*/ 	.word	0x00000000
        /*0030*/ 	.short	0x0001
        /*0032*/ 	.short	0x0008
        /*0034*/ 	.byte	0x00, 0xf5, 0x21, 0x00


	//----- nvinfo : EIATTR_KPARAM_INFO
	.align		4
.L_43:
        /*0038*/ 	.byte	0x04, 0x17
        /*003a*/ 	.short	(.L_45 - .L_44)
.L_44:
        /*003c*/ 	.word	0x00000000
        /*0040*/ 	.short	0x0000
        /*0042*/ 	.short	0x0000
        /*0044*/ 	.byte	0x00, 0xf5, 0x21, 0x00


	//----- nvinfo : EIATTR_SPARSE_MMA_MASK
	.align		4
.L_45:
        /*0048*/ 	.byte	0x03, 0x50
        /*004a*/ 	.short	0x0000


	//----- nvinfo : EIATTR_MAXREG_COUNT
	.align		4
        /*004c*/ 	.byte	0x03, 0x1b
        /*004e*/ 	.short	0x00ff


	//----- nvinfo : EIATTR_MERCURY_ISA_VERSION
	.align		4
        /*0050*/ 	.byte	0x03, 0x5f
        /*0052*/ 	.short	0x0101


	//----- nvinfo : EIATTR_VRC_CTA_INIT_COUNT
	.align		4
        /*0054*/ 	.byte	0x02, 0x4a
	.zero		1
	.zero		1


	//----- nvinfo : EIATTR_EXIT_INSTR_OFFSETS
	.align		4
        /*0058*/ 	.byte	0x04, 0x1c
        /*005a*/ 	.short	(.L_47 - .L_46)


	//   ....[0]....
.L_46:
        /*005c*/ 	.word	0x000000d0


	//   ....[1]....
        /*0060*/ 	.word	0x000001c0


	//----- nvinfo : EIATTR_CBANK_PARAM_SIZE
	.align		4
.L_47:
        /*0064*/ 	.byte	0x03, 0x19
        /*0066*/ 	.short	0x0018


	//----- nvinfo : EIATTR_PARAM_CBANK
	.align		4
        /*0068*/ 	.byte	0x04, 0x0a
        /*006a*/ 	.short	(.L_49 - .L_48)
	.align		4
.L_48:
        /*006c*/ 	.word	index@(.nv.constant0._Z17rgba_to_greyscaleP5pixelS0_ii)
        /*0070*/ 	.short	0x0380
        /*0072*/ 	.short	0x0018


	//----- nvinfo : EIATTR_SW_WAR
	.align		4
.L_49:
        /*0074*/ 	.byte	0x04, 0x36
        /*0076*/ 	.short	(.L_51 - .L_50)
.L_50:
        /*0078*/ 	.word	0x00000008
.L_51:


//--------------------- .nv.callgraph             --------------------------
	.section	.nv.callgraph,"",@"SHT_CUDA_CALLGRAPH"
	.align	4
	.sectionentsize	8
	.align		4
        /*0000*/ 	.word	0x00000000
	.align		4
        /*0004*/ 	.word	0xffffffff
	.align		4
        /*0008*/ 	.word	0x00000000
	.align		4
        /*000c*/ 	.word	0xfffffffe
	.align		4
        /*0010*/ 	.word	0x00000000
	.align		4
        /*0014*/ 	.word	0xfffffffd
	.align		4
        /*0018*/ 	.word	0x00000000
	.align		4
        /*001c*/ 	.word	0xfffffffc


//--------------------- .text._Z13PictureKernelP5pixelS0_PlS1_S1_ii --------------------------
	.section	.text._Z13PictureKernelP5pixelS0_PlS1_S1_ii,"ax",@progbits
	.align	128
        .global         _Z13PictureKernelP5pixelS0_PlS1_S1_ii
        .type           _Z13PictureKernelP5pixelS0_PlS1_S1_ii,@function
        .size           _Z13PictureKernelP5pixelS0_PlS1_S1_ii,(.L_x_26 - _Z13PictureKernelP5pixelS0_PlS1_S1_ii)
        .other          _Z13PictureKernelP5pixelS0_PlS1_S1_ii,@"STO_CUDA_ENTRY STV_DEFAULT"
_Z13PictureKernelP5pixelS0_PlS1_S1_ii:
.text._Z13PictureKernelP5pixelS0_PlS1_S1_ii:
[----:B------:R-:W-:Y:S01]  /*0000*/  LDC R1, c[0x0][0x37c] ;  /* 0x0000df00ff017b82 */ /* 0x000fe20000000800 */
[----:B------:R-:W0:Y:S07]  /*0010*/  S2R R4, SR_TID.X ;  /* 0x0000000000047919 */ /* 0x000e2e0000002100 */
[----:B------:R-:W0:Y:S01]  /*0020*/  LDC R11, c[0x0][0x360] ;  /* 0x0000d800ff0b7b82 */ /* 0x000e220000000800 */
[----:B------:R-:W1:Y:S01]  /*0030*/  LDCU.64 UR6, c[0x0][0x358] ;  /* 0x00006b00ff0677ac */ /* 0x000e620008000a00 */
[----:B------:R-:W2:Y:S06]  /*0040*/  S2R R5, SR_TID.Y ;  /* 0x0000000000057919 */ /* 0x000eac0000002200 */
[----:B------:R-:W0:Y:S08]  /*0050*/  S2UR UR4, SR_CTAID.X ;  /* 0x00000000000479c3 */ /* 0x000e300000002500 */
[----:B------:R-:W2:Y:S08]  /*0060*/  S2UR UR5, SR_CTAID.Y ;  /* 0x00000000000579c3 */ /* 0x000eb00000002600 */
[----:B------:R-:W2:Y:S08]  /*0070*/  LDC R8, c[0x0][0x364] ;  /* 0x0000d900ff087b82 */ /* 0x000eb00000000800 */
[----:B------:R-:W3:Y:S01]  /*0080*/  LDC R0, c[0x0][0x3a8] ;  /* 0x0000ea00ff007b82 */ /* 0x000ee20000000800 */
[----:B0-----:R-:W-:-:S07]  /*0090*/  IMAD R11, R11, UR4, R4 ;  /* 0x000000040b0b7c24 */ /* 0x001fce000f8e0204 */
[----:B------:R-:W0:Y:S01]  /*00a0*/  LDC.64 R2, c[0x0][0x380] ;  /* 0x0000e000ff027b82 */ /* 0x000e220000000a00 */
[----:B--2---:R-:W-:-:S04]  /*00b0*/  IMAD R8, R8, UR5, R5 ;  /* 0x0000000508087c24 */ /* 0x004fc8000f8e0205 */
[----:B---3--:R-:W-:-:S04]  /*00c0*/  IMAD R6, R8, R0, R11 ;  /* 0x0000000008067224 */ /* 0x008fc800078e020b */
[----:B0-----:R-:W-:-:S05]  /*00d0*/  IMAD.WIDE R2, R6, 0x3, R2 ;  /* 0x0000000306027825 */ /* 0x001fca00078e0202 */
[----:B-1----:R-:W2:Y:S04]  /*00e0*/  LDG.E.U8 R4, desc[UR6][R2.64] ;  /* 0x0000000602047981 */ /* 0x002ea8000c1e1100 */
[----:B------:R-:W3:Y:S04]  /*00f0*/  LDG.E.U8 R5, desc[UR6][R2.64+0x1] ;  /* 0x0000010602057981 */ /* 0x000ee8000c1e1100 */
[----:B------:R-:W4:Y:S01]  /*0100*/  LDG.E.U8 R7, desc[UR6][R2.64+0x2] ;  /* 0x0000020602077981 */ /* 0x000f22000c1e1100 */
[----:B------:R-:W-:Y:S01]  /*0110*/  IABS R10, R0 ;  /* 0x00000000000a7213 */ /* 0x000fe20000000000 */
[----:B------:R-:W-:-:S02]  /*0120*/  IMAD R13, R8, 0x2, -R11 ;  /* 0x00000002080d7824 */ /* 0x000fc400078e0a0b */
[----:B------:R-:W-:Y:S01]  /*0130*/  IMAD.IADD R11, R11, 0x1, -R8 ;  /* 0x000000010b0b7824 */ /* 0x000fe200078e0a08 */
[----:B------:R-:W0:Y:S01]  /*0140*/  I2F.RP R12, R10 ;  /* 0x0000000a000c7306 */ /* 0x000e220000209400 */
[C---:B------:R-:W-:Y:S02]  /*0150*/  IMAD R13, R0.reuse, 0x186a0, R13 ;  /* 0x000186a0000d7824 */ /* 0x040fe400078e020d */
[----:B------:R-:W-:Y:S02]  /*0160*/  IMAD R14, R0, 0x2710, R11 ;  /* 0x00002710000e7824 */ /* 0x000fe400078e020b */
[----:B------:R-:W-:-:S03]  /*0170*/  IMAD.MOV.U32 R8, RZ, RZ, RZ ;  /* 0x000000ffff087224 */ /* 0x000fc600078e00ff */
[----:B------:R-:W-:Y:S01]  /*0180*/  ISETP.GE.AND P3, PT, R14, RZ, PT ;  /* 0x000000ff0e00720c */ /* 0x000fe20003f66270 */
[----:B0-----:R-:W0:Y:S02]  /*0190*/  MUFU.RCP R12, R12 ;  /* 0x0000000c000c7308 */ /* 0x001e240000001000 */
[----:B0-----:R-:W-:Y:S01]  /*01a0*/  VIADD R9, R12, 0xffffffe ;  /* 0x0ffffffe0c097836 */ /* 0x001fe20000000000 */
[----:B------:R-:W-:-:S05]  /*01b0*/  IABS R12, R14 ;  /* 0x0000000e000c7213 */ /* 0x000fca0000000000 */
[----:B------:R-:W0:Y:S02]  /*01c0*/  F2I.FTZ.U32.TRUNC.NTZ R9, R9 ;  /* 0x0000000900097305 */ /* 0x000e24000021f000 */
[----:B0-----:R-:W-:-:S04]  /*01d0*/  IMAD.MOV R15, RZ, RZ, -R9 ;  /* 0x000000ffff0f7224 */ /* 0x001fc800078e0a09 */
[----:B------:R-:W-:Y:S01]  /*01e0*/  IMAD R11, R15, R10, RZ ;  /* 0x0000000a0f0b7224 */ /* 0x000fe200078e02ff */
[----:B------:R-:W-:-:S03]  /*01f0*/  IABS R15, R13 ;  /* 0x0000000d000f7213 */ /* 0x000fc60000000000 */
[----:B------:R-:W-:-:S04]  /*0200*/  IMAD.HI.U32 R8, R9, R11, R8 ;  /* 0x0000000b09087227 */ /* 0x000fc800078e0008 */
[----:B------:R-:W-:Y:S02]  /*0210*/  IMAD.MOV.U32 R11, RZ, RZ, R15 ;  /* 0x000000ffff0b7224 */ /* 0x000fe400078e000f */
[----:B------:R-:W-:Y:S02]  /*0220*/  IMAD.MOV.U32 R15, RZ, RZ, R12 ;  /* 0x000000ffff0f7224 */ /* 0x000fe400078e000c */
[----:B------:R-:W-:-:S04]  /*0230*/  IMAD.HI.U32 R9, R8, R11, RZ ;  /* 0x0000000b08097227 */ /* 0x000fc800078e00ff */
[----:B------:R-:W-:-:S04]  /*0240*/  IMAD.HI.U32 R8, R8, R15, RZ ;  /* 0x0000000f08087227 */ /* 0x000fc800078e00ff */
[----:B------:R-:W-:Y:S02]  /*0250*/  IMAD.MOV R9, RZ, RZ, -R9 ;  /* 0x000000ffff097224 */ /* 0x000fe400078e0a09 */
[----:B------:R-:W-:Y:S02]  /*0260*/  IMAD.MOV R8, RZ, RZ, -R8 ;  /* 0x000000ffff087224 */ /* 0x000fe400078e0a08 */
[C---:B------:R-:W-:Y:S02]  /*0270*/  IMAD R11, R10.reuse, R9, R11 ;  /* 0x000000090a0b7224 */ /* 0x040fe400078e020b */
[C---:B------:R-:W-:Y:S02]  /*0280*/  IMAD R15, R10.reuse, R8, R15 ;  /* 0x000000080a0f7224 */ /* 0x040fe400078e020f */
[----:B------:R-:W0:Y:S01]  /*0290*/  LDC.64 R8, c[0x0][0x388] ;  /* 0x0000e200ff087b82 */ /* 0x000e220000000a00 */
[C---:B------:R-:W-:Y:S02]  /*02a0*/  ISETP.GT.U32.AND P0, PT, R10.reuse, R11, PT ;  /* 0x0000000b0a00720c */ /* 0x040fe40003f04070 */
[----:B------:R-:W-:-:S11]  /*02b0*/  ISETP.GT.U32.AND P1, PT, R10, R15, PT ;  /* 0x0000000f0a00720c */ /* 0x000fd60003f24070 */
[--C-:B------:R-:W-:Y:S02]  /*02c0*/  @!P0 IMAD.IADD R11, R11, 0x1, -R10.reuse ;  /* 0x000000010b0b8824 */ /* 0x100fe400078e0a0a */
[----:B------:R-:W-:Y:S01]  /*02d0*/  @!P1 IMAD.IADD R15, R15, 0x1, -R10 ;  /* 0x000000010f0f9824 */ /* 0x000fe200078e0a0a */
[----:B------:R-:W-:Y:S02]  /*02e0*/  ISETP.GE.AND P1, PT, R13, RZ, PT ;  /* 0x000000ff0d00720c */ /* 0x000fe40003f26270 */
[C---:B------:R-:W-:Y:S02]  /*02f0*/  ISETP.GT.U32.AND P0, PT, R10.reuse, R11, PT ;  /* 0x0000000b0a00720c */ /* 0x040fe40003f04070 */
[----:B------:R-:W-:-:S11]  /*0300*/  ISETP.GT.U32.AND P2, PT, R10, R15, PT ;  /* 0x0000000f0a00720c */ /* 0x000fd60003f44070 */
[--C-:B------:R-:W-:Y:S01]  /*0310*/  @!P0 IMAD.IADD R11, R11, 0x1, -R10.reuse ;  /* 0x000000010b0b8824 */ /* 0x100fe200078e0a0a */
[----:B------:R-:W-:Y:S01]  /*0320*/  ISETP.NE.AND P0, PT, R0, RZ, PT ;  /* 0x000000ff0000720c */ /* 0x000fe20003f05270 */
[----:B------:R-:W-:Y:S01]  /*0330*/  @!P2 IMAD.IADD R15, R15, 0x1, -R10 ;  /* 0x000000010f0fa824 */ /* 0x000fe200078e0a0a */
[----:B------:R-:W-:Y:S01]  /*0340*/  LOP3.LUT R10, RZ, R0, RZ, 0x33, !PT ;  /* 0x00000000ff0a7212 */ /* 0x000fe200078e33ff */
[----:B------:R-:W-:Y:S02]  /*0350*/  @!P1 IMAD.MOV R11, RZ, RZ, -R11 ;  /* 0x000000ffff0b9224 */ /* 0x000fe400078e0a0b */
[----:B------:R-:W-:-:S03]  /*0360*/  @!P3 IMAD.MOV R15, RZ, RZ, -R15 ;  /* 0x000000ffff0fb224 */ /* 0x000fc600078e0a0f */
[C---:B------:R-:W-:Y:S02]  /*0370*/  SEL R11, R10.reuse, R11, !P0 ;  /* 0x0000000b0a0b7207 */ /* 0x040fe40004000000 */
[----:B------:R-:W-:-:S05]  /*0380*/  SEL R15, R10, R15, !P0 ;  /* 0x0000000f0a0f7207 */ /* 0x000fca0004000000 */
[----:B------:R-:W-:-:S04]  /*0390*/  IMAD R15, R11, R0, R15 ;  /* 0x000000000b0f7224 */ /* 0x000fc800078e020f */
[----:B0-----:R-:W-:-:S05]  /*03a0*/  IMAD.WIDE R8, R15, 0x3, R8 ;  /* 0x000000030f087825 */ /* 0x001fca00078e0208 */
[----:B--2---:R0:W-:Y:S04]  /*03b0*/  STG.E.U8 desc[UR6][R8.64], R4 ;  /* 0x0000000408007986 */ /* 0x0041e8000c101106 */
[----:B---3--:R0:W-:Y:S04]  /*03c0*/  STG.E.U8 desc[UR6][R8.64+0x1], R5 ;  /* 0x0000010508007986 */ /* 0x0081e8000c101106 */
[----:B----4-:R0:W-:Y:S04]  /*03d0*/  STG.E.U8 desc[UR6][R8.64+0x2], R7 ;  /* 0x0000020708007986 */ /* 0x0101e8000c101106 */
[----:B------:R-:W2:Y:S01]  /*03e0*/  LDG.E.U8 R0, desc[UR6][R2.64] ;  /* 0x0000000602007981 */ /* 0x000ea2000c1e1100 */
[----:B------:R-:W-:Y:S01]  /*03f0*/  BSSY.RECONVERGENT B0, `(.L_x_0) ;  /* 0x0000013000007945 */ /* 0x000fe20003800200 */
[----:B------:R-:W-:-:S02]  /*0400*/  IMAD.MOV.U32 R10, RZ, RZ, 0x5f5e100 ;  /* 0x05f5e100ff0a7424 */ /* 0x000fc400078e00ff */
[----:B------:R-:W-:Y:S01]  /*0410*/  IMAD.MOV.U32 R11, RZ, RZ, 0x0 ;  /* 0x00000000ff0b7424 */ /* 0x000fe200078e00ff */
[----:B--2---:R-:W-:-:S13]  /*0420*/  ISETP.NE.AND P0, PT, R0, RZ, PT ;  /* 0x000000ff0000720c */ /* 0x004fda0003f05270 */
[----:B0-----:R-:W-:Y:S05]  /*0430*/  @!P0 BRA `(.L_x_1) ;  /* 0x0000000000388947 */ /* 0x001fea0003800000 */
[----:B------:R-:W-:Y:S01]  /*0440*/  BSSY.RECONVERGENT B1, `(.L_x_2) ;  /* 0x000000b000017945 */ /* 0x000fe20003800200 */
[----:B------:R-:W-:Y:S02]  /*0450*/  IMAD.MOV.U32 R4, RZ, RZ, 0x1 ;  /* 0x00000001ff047424 */ /* 0x000fe400078e00ff */
[----:B------:R-:W-:-:S07]  /*0460*/  IMAD.MOV.U32 R10, RZ, RZ, RZ ;  /* 0x000000ffff0a7224 */ /* 0x000fce00078e00ff */
.L_x_3:
[C---:B------:R-:W-:Y:S02]  /*0470*/  ISETP.GT.U32.AND P1, PT, R0.reuse, 0x1, PT ;  /* 0x000000010000780c */ /* 0x040fe40003f24070 */
[----:B------:R-:W-:Y:S02]  /*0480*/  LOP3.LUT R5, R0, 0x1, RZ, 0xc0, !PT ;  /* 0x0000000100057812 */ /* 0x000fe400078ec0ff */
[----:B------:R-:W-:Y:S02]  /*0490*/  SHF.R.U32.HI R0, RZ, 0x1, R0 ;  /* 0x00000001ff007819 */ /* 0x000fe40000011600 */
[----:B------:R-:W-:-:S04]  /*04a0*/  ISETP.NE.U32.AND P0, PT, R5, 0x1, PT ;  /* 0x000000010500780c */ /* 0x000fc80003f05070 */
[C---:B------:R-:W-:Y:S01]  /*04b0*/  SEL R5, R4.reuse, RZ, !P0 ;  /* 0x000000ff04057207 */ /* 0x040fe20004000000 */
[----:B------:R-:W-:-:S04]  /*04c0*/  IMAD R4, R4, 0xa, RZ ;  /* 0x0000000a04047824 */ /* 0x000fc800078e02ff */
[----:B------:R-:W-:Y:S01]  /*04d0*/  IMAD.IADD R10, R5, 0x1, R10 ;  /* 0x00000001050a7824 */ /* 0x000fe200078e020a */
[----:B------:R-:W-:Y:S06]  /*04e0*/  @P1 BRA `(.L_x_3) ;  /* 0xfffffffc00e01947 */ /* 0x000fec000383ffff */
[----:B------:R-:W-:Y:S05]  /*04f0*/  BSYNC.RECONVERGENT B1 ;  /* 0x0000000000017941 */ /* 0x000fea0003800200 */
.L_x_2:
[----:B------:R-:W-:Y:S02]  /*0500*/  VIADD R10, R10, 0x5f5e100 ;  /* 0x05f5e1000a0a7836 */ /* 0x000fe40000000000 */
[----:B------:R-:W-:-:S07]  /*0510*/  IMAD.MOV.U32 R11, RZ, RZ, RZ ;  /* 0x000000ffff0b7224 */ /* 0x000fce00078e00ff */
.L_x_1:
[----:B------:R-:W-:Y:S05]  /*0520*/  BSYNC.RECONVERGENT B0 ;  /* 0x0000000000007941 */ /* 0x000fea0003800200 */
.L_x_0:
[----:B------:R-:W0:Y:S02]  /*0530*/  LDC.64 R8, c[0x0][0x390] ;  /* 0x0000e400ff087b82 */ /* 0x000e240000000a00 */
[----:B0-----:R-:W-:-:S05]  /*0540*/  IMAD.WIDE R8, R6, 0x8, R8 ;  /* 0x0000000806087825 */ /* 0x001fca00078e0208 */
[----:B------:R0:W-:Y:S04]  /*0550*/  STG.E.64 desc[UR6][R8.64], R10 ;  /* 0x0000000a08007986 */ /* 0x0001e8000c101b06 */
[----:B------:R-:W2:Y:S01]  /*0560*/  LDG.E.U8 R0, desc[UR6][R2.64+0x1] ;  /* 0x0000010602007981 */ /* 0x000ea2000c1e1100 */
[----:B------:R-:W-:Y:S01]  /*0570*/  BSSY.RECONVERGENT B0, `(.L_x_4) ;  /* 0x0000013000007945 */ /* 0x000fe20003800200 */
[----:B------:R-:W-:Y:S02]  /*0580*/  HFMA2 R13, -RZ, RZ, 0, 0 ;  /* 0x00000000ff0d7431 */ /* 0x000fe400000001ff */
[----:B------:R-:W-:Y:S01]  /*0590*/  IMAD.MOV.U32 R12, RZ, RZ, 0x5f5e100 ;  /* 0x05f5e100ff0c7424 */ /* 0x000fe200078e00ff */
[----:B--2---:R-:W-:-:S13]  /*05a0*/  ISETP.NE.AND P0, PT, R0, RZ, PT ;  /* 0x000000ff0000720c */ /* 0x004fda0003f05270 */
[----:B0-----:R-:W-:Y:S05]  /*05b0*/  @!P0 BRA `(.L_x_5) ;  /* 0x0000000000388947 */ /* 0x001fea0003800000 */
[----:B------:R-:W-:Y:S01]  /*05c0*/  BSSY.RECONVERGENT B1, `(.L_x_6) ;  /* 0x000000b000017945 */ /* 0x000fe20003800200 */
[----:B------:R-:W-:Y:S02]  /*05d0*/  IMAD.MOV.U32 R4, RZ, RZ, 0x1 ;  /* 0x00000001ff047424 */ /* 0x000fe400078e00ff */
[----:B------:R-:W-:-:S07]  /*05e0*/  IMAD.MOV.U32 R12, RZ, RZ, RZ ;  /* 0x000000ffff0c7224 */ /* 0x000fce00078e00ff */
.L_x_7:
        /* <DEDUP_REMOVED lines=9> */
.L_x_6:
[----:B------:R-:W-:Y:S02]  /*0680*/  VIADD R12, R12, 0x5f5e100 ;  /* 0x05f5e1000c0c7836 */ /* 0x000fe40000000000 */
[----:B------:R-:W-:-:S07]  /*0690*/  IMAD.MOV.U32 R13, RZ, RZ, RZ ;  /* 0x000000ffff0d7224 */ /* 0x000fce00078e00ff */
.L_x_5:
[----:B------:R-:W-:Y:S05]  /*06a0*/  BSYNC.RECONVERGENT B0 ;  /* 0x0000000000007941 */ /* 0x000fea0003800200 */
.L_x_4:
[----:B------:R-:W0:Y:S02]  /*06b0*/  LDC.64 R4, c[0x0][0x398] ;  /* 0x0000e600ff047b82 */ /* 0x000e240000000a00 */
[----:B0-----:R-:W-:-:S05]  /*06c0*/  IMAD.WIDE R4, R6, 0x8, R4 ;  /* 0x0000000806047825 */ /* 0x001fca00078e0204 */
[----:B------:R0:W-:Y:S04]  /*06d0*/  STG.E.64 desc[UR6][R4.64], R12 ;  /* 0x0000000c04007986 */ /* 0x0001e8000c101b06 */
[----:B------:R-:W2:Y:S01]  /*06e0*/  LDG.E.U8 R0, desc[UR6][R2.64+0x2] ;  /* 0x0000020602007981 */ /* 0x000ea2000c1e1100 */
[----:B------:R-:W-:Y:S01]  /*06f0*/  BSSY.RECONVERGENT B0, `(.L_x_8) ;  /* 0x0000013000007945 */ /* 0x000fe20003800200 */
[----:B------:R-:W-:Y:S02]  /*0700*/  IMAD.MOV.U32 R10, RZ, RZ, 0x5f5e100 ;  /* 0x05f5e100ff0a7424 */ /* 0x000fe400078e00ff */
[----:B------:R-:W-:Y:S01]  /*0710*/  IMAD.MOV.U32 R11, RZ, RZ, 0x0 ;  /* 0x00000000ff0b7424 */ /* 0x000fe200078e00ff */
[----:B--2---:R-:W-:-:S13]  /*0720*/  ISETP.NE.AND P0, PT, R0, RZ, PT ;  /* 0x000000ff0000720c */ /* 0x004fda0003f05270 */
[----:B0-----:R-:W-:Y:S05]  /*0730*/  @!P0 BRA `(.L_x_9) ;  /* 0x0000000000388947 */ /* 0x001fea0003800000 */
[----:B------:R-:W-:Y:S01]  /*0740*/  BSSY.RECONVERGENT B1, `(.L_x_10) ;  /* 0x000000b000017945 */ /* 0x000fe20003800200 */
[----:B------:R-:W-:Y:S02]  /*0750*/  IMAD.MOV.U32 R11, RZ, RZ, 0x1 ;  /* 0x00000001ff0b7424 */ /* 0x000fe400078e00ff */
[----:B------:R-:W-:-:S07]  /*0760*/  IMAD.MOV.U32 R10, RZ, RZ, RZ ;  /* 0x000000ffff0a7224 */ /* 0x000fce00078e00ff */
.L_x_11:
        /* <DEDUP_REMOVED lines=9> */
.L_x_10:
[----:B------:R-:W-:Y:S02]  /*0800*/  VIADD R10, R10, 0x5f5e100 ;  /* 0x05f5e1000a0a7836 */ /* 0x000fe40000000000 */
[----:B------:R-:W-:-:S07]  /*0810*/  IMAD.MOV.U32 R11, RZ, RZ, RZ ;  /* 0x000000ffff0b7224 */ /* 0x000fce00078e00ff */
.L_x_9:
[----:B------:R-:W-:Y:S05]  /*0820*/  BSYNC.RECONVERGENT B0 ;  /* 0x0000000000007941 */ /* 0x000fea0003800200 */
.L_x_8:
[----:B------:R-:W0:Y:S02]  /*0830*/  LDC.64 R12, c[0x0][0x3a0] ;  /* 0x0000e800ff0c7b82 */ /* 0x000e240000000a00 */
[----:B0-----:R-:W-:-:S05]  /*0840*/  IMAD.WIDE R6, R6, 0x8, R12 ;  /* 0x0000000806067825 */ /* 0x001fca00078e020c */
[----:B------:R0:W-:Y:S04]  /*0850*/  STG.E.64 desc[UR6][R6.64], R10 ;  /* 0x0000000a06007986 */ /* 0x0001e8000c101b06 */
[----:B------:R-:W2:Y:S02]  /*0860*/  LDG.E.64 R14, desc[UR6][R8.64] ;  /* 0x00000006080e7981 */ /* 0x000ea4000c1e1b00 */
[----:B--2---:R-:W-:-:S04]  /*0870*/  IMAD.WIDE.U32 R12, R15, 0x70a3d70b, RZ ;  /* 0x70a3d70b0f0c7825 */ /* 0x004fc800078e00ff */
[----:B------:R-:W-:-:S04]  /*0880*/  IMAD.WIDE.U32 R18, R14, 0x70a3d70b, RZ ;  /* 0x70a3d70b0e127825 */ /* 0x000fc800078e00ff */
[----:B------:R-:W-:-:S04]  /*0890*/  IMAD.WIDE.U32 R20, P1, R14, -0x5c28f5c3, R12 ;  /* 0xa3d70a3d0e147825 */ /* 0x000fc8000782000c */
[----:B------:R-:W-:Y:S01]  /*08a0*/  IMAD.WIDE.U32 R12, R15, 0x3886594b, RZ ;  /* 0x3886594b0f0c7825 */ /* 0x000fe200078e00ff */
[----:B------:R-:W-:-:S04]  /*08b0*/  IADD3 R22, P2, PT, R14, R21, RZ ;  /* 0x000000150e167210 */ /* 0x000fc80007f5e0ff */
[----:B------:R-:W-:Y:S01]  /*08c0*/  IADD3.X R23, PT, PT, RZ, R15, RZ, P1, P2 ;  /* 0x0000000fff177210 */ /* 0x000fe20000fe44ff */
[----:B------:R-:W-:Y:S01]  /*08d0*/  IMAD.WIDE.U32 R16, P0, R14, 0x346dc5d6, R12 ;  /* 0x346dc5d60e107825 */ /* 0x000fe2000780000c */
[----:B------:R-:W-:-:S03]  /*08e0*/  IADD3 RZ, P1, PT, R19, R20, RZ ;  /* 0x0000001413ff7210 */ /* 0x000fc60007f3e0ff */
[----:B------:R-:W-:-:S04]  /*08f0*/  IMAD.WIDE.U32 R12, R14, 0x3886594b, RZ ;  /* 0x3886594b0e0c7825 */ /* 0x000fc800078e00ff */
[----:B0-----:R-:W-:Y:S01]  /*0900*/  IMAD.X R11, RZ, RZ, RZ, P0 ;  /* 0x000000ffff0b7224 */ /* 0x001fe200000e06ff */
[----:B------:R-:W-:Y:S01]  /*0910*/  IADD3 RZ, P0, PT, R13, R16, RZ ;  /* 0x000000100dff7210 */ /* 0x000fe20007f1e0ff */
[----:B------:R-:W-:-:S04]  /*0920*/  IMAD.WIDE.U32.X R12, R15, -0x5c28f5c3, R22, P1 ;  /* 0xa3d70a3d0f0c7825 */ /* 0x000fc800008e0416 */
[----:B------:R-:W-:Y:S02]  /*0930*/  IMAD.MOV.U32 R10, RZ, RZ, R17 ;  /* 0x000000ffff0a7224 */ /* 0x000fe400078e0011 */
[----:B------:R-:W-:-:S04]  /*0940*/  IMAD.WIDE.U32 R16, R15, 0x66666667, RZ ;  /* 0x666666670f107825 */ /* 0x000fc800078e00ff */
[----:B------:R-:W-:Y:S01]  /*0950*/  IMAD.WIDE.U32.X R10, R15, 0x346dc5d6, R10, P0 ;  /* 0x346dc5d60f0a7825 */ /* 0x000fe200000e040a */
[----:B------:R-:W-:-:S03]  /*0960*/  IADD3 R12, P0, PT, -R14, R12, RZ ;  /* 0x0000000c0e0c7210 */ /* 0x000fc60007f1e1ff */
[----:B------:R-:W-:Y:S01]  /*0970*/  IMAD.WIDE.U32 R16, P3, R14, 0x66666666, R16 ;  /* 0x666666660e107825 */ /* 0x000fe20007860010 */
[----:B------:R-:W-:Y:S02]  /*0980*/  IADD3 R19, P1, PT, R10, -0x3886594b, RZ ;  /* 0xc779a6b50a137810 */ /* 0x000fe40007f3e0ff */
[----:B------:R-:W-:Y:S01]  /*0990*/  IADD3 R21, P2, PT, R12, -0x70a3d70b, RZ ;  /* 0x8f5c28f50c157810 */ /* 0x000fe20007f5e0ff */
[----:B------:R-:W-:Y:S01]  /*09a0*/  IMAD.X R18, R13, 0x1, ~R15, P0 ;  /* 0x000000010d127824 */ /* 0x000fe200000e0e0f */
[----:B------:R-:W-:Y:S01]  /*09b0*/  ISETP.LT.AND P0, PT, R15, RZ, PT ;  /* 0x000000ff0f00720c */ /* 0x000fe20003f01270 */
[----:B------:R-:W-:Y:S01]  /*09c0*/  IMAD.MOV.U32 R20, RZ, RZ, R17 ;  /* 0x000000ffff147224 */ /* 0x000fe200078e0011 */
[----:B------:R-:W-:Y:S02]  /*09d0*/  IADD3.X R13, PT, PT, R11, -0x346dc5d7, RZ, P1, !PT ;  /* 0xcb923a290b0d7810 */ /* 0x000fe40000ffe4ff */
[----:B------:R-:W-:Y:S02]  /*09e0*/  IADD3.X R23, PT, PT, R18, 0x5c28f5c2, RZ, P2, !PT ;  /* 0x5c28f5c212177810 */ /* 0x000fe400017fe4ff */
[----:B------:R-:W-:-:S02]  /*09f0*/  SEL R19, R19, R10, P0 ;  /* 0x0000000a13137207 */ /* 0x000fc40000000000 */
[----:B------:R-:W-:Y:S02]  /*0a00*/  SEL R0, R13, R11, P0 ;  /* 0x0000000b0d007207 */ /* 0x000fe40000000000 */
[----:B------:R-:W-:Y:S01]  /*0a10*/  SEL R11, R21, R12, P0 ;  /* 0x0000000c150b7207 */ /* 0x000fe20000000000 */
[----:B------:R-:W-:Y:S01]  /*0a20*/  IMAD.WIDE.U32 R12, R14, 0x66666667, RZ ;  /* 0x666666670e0c7825 */ /* 0x000fe200078e00ff */
[----:B------:R-:W-:Y:S02]  /*0a30*/  SEL R18, R23, R18, P0 ;  /* 0x0000001217127207 */ /* 0x000fe40000000000 */
[----:B------:R-:W-:Y:S01]  /*0a40*/  SHF.R.S64 R19, R19, 0xb, R0 ;  /* 0x0000000b13137819 */ /* 0x000fe20000001000 */
[----:B------:R-:W-:Y:S01]  /*0a50*/  IMAD.X R21, RZ, RZ, RZ, P3 ;  /* 0x000000ffff157224 */ /* 0x000fe200018e06ff */
[----:B------:R-:W-:Y:S02]  /*0a60*/  SHF.R.S64 R11, R11, 0x6, R18 ;  /* 0x000000060b0b7819 */ /* 0x000fe40000001012 */
[----:B------:R-:W-:-:S02]  /*0a70*/  LEA.HI R10, P1, R0, R19, RZ, 0x1 ;  /* 0x00000013000a7211 */ /* 0x000fc400078308ff */
[----:B------:R-:W-:Y:S02]  /*0a80*/  LEA.HI R12, P2, R18, R11, RZ, 0x1 ;  /* 0x0000000b120c7211 */ /* 0x000fe400078508ff */
[----:B------:R-:W-:Y:S01]  /*0a90*/  LEA.HI.X.SX32 R11, R0, RZ, 0x15, P1 ;  /* 0x000000ff000b7211 */ /* 0x000fe200008faeff */
[----:B------:R-:W-:Y:S01]  /*0aa0*/  IMAD.WIDE.U32 R22, R10, 0x66666667, RZ ;  /* 0x666666670a167825 */ /* 0x000fe200078e00ff */
[----:B------:R-:W-:Y:S02]  /*0ab0*/  IADD3 RZ, P1, PT, R13, R16, RZ ;  /* 0x000000100dff7210 */ /* 0x000fe40007f3e0ff */
[----:B------:R-:W-:Y:S01]  /*0ac0*/  LEA.HI.X.SX32 R13, R18, RZ, 0x1a, P2 ;  /* 0x000000ff120d7211 */ /* 0x000fe200010fd6ff */
[----:B------:R-:W-:-:S04]  /*0ad0*/  IMAD.WIDE.U32 R16, R11, 0x66666667, RZ ;  /* 0x666666670b107825 */ /* 0x000fc800078e00ff */
[----:B------:R-:W-:-:S04]  /*0ae0*/  IMAD.WIDE.U32 R18, R13, 0x66666667, RZ ;  /* 0x666666670d127825 */ /* 0x000fc800078e00ff */
[----:B------:R-:W-:-:S04]  /*0af0*/  IMAD.WIDE.U32 R16, P3, R10, 0x66666666, R16 ;  /* 0x666666660a107825 */ /* 0x000fc80007860010 */
[----:B------:R-:W-:Y:S01]  /*0b00*/  IMAD.WIDE.U32.X R20, R15, 0x66666666, R20, P1 ;  /* 0x666666660f147825 */ /* 0x000fe200008e0414 */
[----:B------:R-:W-:-:S03]  /*0b10*/  IADD3 RZ, P2, PT, R23, R16, RZ ;  /* 0x0000001017ff7210 */ /* 0x000fc60007f5e0ff */
[----:B------:R-:W-:Y:S01]  /*0b20*/  IMAD.WIDE.U32 R18, P1, R12, 0x66666666, R18 ;  /* 0x666666660c127825 */ /* 0x000fe20007820012 */
[----:B------:R-:W-:-:S03]  /*0b30*/  IADD3 R27, P4, PT, R20, -0x66666667, RZ ;  /* 0x99999999141b7810 */ /* 0x000fc60007f9e0ff */
[----:B------:R-:W-:Y:S01]  /*0b40*/  IMAD.WIDE.U32 R24, R12, 0x66666667, RZ ;  /* 0x666666670c187825 */ /* 0x000fe200078e00ff */
[----:B------:R-:W-:Y:S02]  /*0b50*/  IADD3.X R29, PT, PT, R21, -0x66666667, RZ, P4, !PT ;  /* 0x99999999151d7810 */ /* 0x000fe400027fe4ff */
[----:B------:R-:W-:Y:S01]  /*0b60*/  SEL R0, R27, R20, P0 ;  /* 0x000000141b007207 */ /* 0x000fe20000000000 */
[----:B------:R-:W-:Y:S01]  /*0b70*/  IMAD.X R23, RZ, RZ, RZ, P3 ;  /* 0x000000ffff177224 */ /* 0x000fe200018e06ff */
[----:B------:R-:W-:Y:S01]  /*0b80*/  IADD3 RZ, P3, PT, R25, R18, RZ ;  /* 0x0000001219ff7210 */ /* 0x000fe20007f7e0ff */
[----:B------:R-:W-:Y:S01]  /*0b90*/  IMAD.MOV.U32 R22, RZ, RZ, R17 ;  /* 0x000000ffff167224 */ /* 0x000fe200078e0011 */
[----:B------:R-:W-:Y:S01]  /*0ba0*/  IADD3.X R25, PT, PT, RZ, RZ, RZ, P1, !PT ;  /* 0x000000ffff197210 */ /* 0x000fe20000ffe4ff */
[----:B------:R-:W-:Y:S01]  /*0bb0*/  IMAD.MOV.U32 R24, RZ, RZ, R19 ;  /* 0x000000ffff187224 */ /* 0x000fe200078e0013 */
[----:B------:R-:W-:Y:S01]  /*0bc0*/  SEL R21, R29, R21, P0 ;  /* 0x000000151d157207 */ /* 0x000fe20000000000 */
[C---:B------:R-:W-:Y:S01]  /*0bd0*/  IMAD.WIDE.U32.X R22, R11.reuse, 0x66666666, R22, P2 ;  /* 0x666666660b167825 */ /* 0x040fe200010e0416 */
[----:B------:R-:W-:-:S02]  /*0be0*/  ISETP.LT.AND P1, PT, R11, RZ, PT ;  /* 0x000000ff0b00720c */ /* 0x000fc40003f21270 */
[----:B------:R-:W-:Y:S01]  /*0bf0*/  SHF.R.S64 R0, R0, 0x2, R21 ;  /* 0x0000000200007819 */ /* 0x000fe20000001015 */
[----:B------:R-:W-:Y:S01]  /*0c00*/  IMAD.WIDE.U32.X R24, R13, 0x66666666, R24, P3 ;  /* 0x666666660d187825 */ /* 0x000fe200018e0418 */
[----:B------:R-:W-:Y:S02]  /*0c10*/  IADD3 R27, P0, PT, R22, -0x66666667, RZ ;  /* 0x99999999161b7810 */ /* 0x000fe40007f1e0ff */
[----:B------:R-:W-:Y:S02]  /*0c20*/  IADD3 R19, P2, PT, R24, -0x66666667, RZ ;  /* 0x9999999918137810 */ /* 0x000fe40007f5e0ff */
[----:B------:R-:W-:Y:S02]  /*0c30*/  IADD3.X R17, PT, PT, R23, -0x66666667, RZ, P0, !PT ;  /* 0x9999999917117810 */ /* 0x000fe400007fe4ff */
[----:B------:R-:W-:Y:S02]  /*0c40*/  ISETP.LT.AND P0, PT, R13, RZ, PT ;  /* 0x000000ff0d00720c */ /* 0x000fe40003f01270 */
[----:B------:R-:W-:-:S02]  /*0c50*/  IADD3.X R29, PT, PT, R25, -0x66666667, RZ, P2, !PT ;  /* 0x99999999191d7810 */ /* 0x000fc400017fe4ff */
[----:B------:R-:W-:Y:S02]  /*0c60*/  SEL R27, R27, R22, P1 ;  /* 0x000000161b1b7207 */ /* 0x000fe40000800000 */
[----:B------:R-:W-:Y:S02]  /*0c70*/  SEL R22, R17, R23, P1 ;  /* 0x0000001711167207 */ /* 0x000fe40000800000 */
[----:B------:R-:W-:Y:S02]  /*0c80*/  SEL R17, R19, R24, P0 ;  /* 0x0000001813117207 */ /* 0x000fe40000000000 */
[----:B------:R-:W-:Y:S02]  /*0c90*/  SEL R24, R29, R25, P0 ;  /* 0x000000191d187207 */ /* 0x000fe40000000000 */
[----:B------:R-:W-:Y:S02]  /*0ca0*/  LEA.HI R19, P0, R21, R0, RZ, 0x1 ;  /* 0x0000000015137211 */ /* 0x000fe400078108ff */
[----:B------:R-:W-:-:S02]  /*0cb0*/  SHF.R.S64 R25, R17, 0x2, R24 ;  /* 0x0000000211197819 */ /* 0x000fc40000001018 */
[----:B------:R-:W-:Y:S01]  /*0cc0*/  SHF.R.S64 R23, R27, 0x2, R22 ;  /* 0x000000021b177819 */ /* 0x000fe20000001016 */
[----:B------:R-:W-:Y:S01]  /*0cd0*/  IMAD.WIDE.U32 R16, R19, -0xa, R14 ;  /* 0xfffffff613107825 */ /* 0x000fe200078e000e */
[----:B------:R-:W-:Y:S02]  /*0ce0*/  LEA.HI.X.SX32 R0, R21, RZ, 0x1e, P0 ;  /* 0x000000ff15007211 */ /* 0x000fe400000ff6ff */
[----:B------:R-:W-:Y:S02]  /*0cf0*/  LEA.HI R21, P1, R24, R25, RZ, 0x1 ;  /* 0x0000001918157211 */ /* 0x000fe400078308ff */
[----:B------:R-:W-:Y:S01]  /*0d00*/  LEA.HI R23, P0, R22, R23, RZ, 0x1 ;  /* 0x0000001716177211 */ /* 0x000fe200078108ff */
[----:B------:R-:W-:Y:S01]  /*0d10*/  IMAD R18, R0, -0xa, RZ ;  /* 0xfffffff600127824 */ /* 0x000fe200078e02ff */
[----:B------:R-:W-:Y:S01]  /*0d20*/  LEA.HI.X.SX32 R24, R24, RZ, 0x1e, P1 ;  /* 0x000000ff18187211 */ /* 0x000fe200008ff6ff */
[----:B------:R-:W-:Y:S01]  /*0d30*/  IMAD.WIDE.U32 R12, R21, -0xa, R12 ;  /* 0xfffffff6150c7825 */ /* 0x000fe200078e000c */
[----:B------:R-:W-:-:S02]  /*0d40*/  LEA.HI.X.SX32 R22, R22, RZ, 0x1e, P0 ;  /* 0x000000ff16167211 */ /* 0x000fc400000ff6ff */
[----:B------:R-:W-:Y:S01]  /*0d50*/  IADD3 R19, PT, PT, R17, -R19, R18 ;  /* 0x8000001311137210 */ /* 0x000fe20007ffe012 */
[----:B------:R-:W-:Y:S01]  /*0d60*/  IMAD R0, R24, -0xa, RZ ;  /* 0xfffffff618007824 */ /* 0x000fe200078e02ff */
[----:B------:R-:W-:Y:S01]  /*0d70*/  IADD3 R14, P1, P2, -R16, R12, R14 ;  /* 0x0000000c100e7210 */ /* 0x000fe20007a3e10e */
[----:B------:R-:W-:-:S03]  /*0d80*/  IMAD.WIDE.U32 R10, R23, -0xa, R10 ;  /* 0xfffffff6170a7825 */ /* 0x000fc600078e000a */
[----:B------:R-:W-:Y:S01]  /*0d90*/  IADD3 R0, PT, PT, R13, -R21, R0 ;  /* 0x800000150d007210 */ /* 0x000fe20007ffe000 */
[----:B------:R-:W-:Y:S01]  /*0da0*/  IMAD R22, R22, -0xa, RZ ;  /* 0xfffffff616167824 */ /* 0x000fe200078e02ff */
[----:B------:R-:W-:Y:S02]  /*0db0*/  IADD3 R13, P0, PT, R10, -R12, RZ ;  /* 0x8000000c0a0d7210 */ /* 0x000fe40007f1e0ff */
[----:B------:R-:W-:Y:S02]  /*0dc0*/  IADD3.X R15, PT, PT, ~R19, R0, R15, P1, P2 ;  /* 0x00000000130f7210 */ /* 0x000fe40000fe450f */
[----:B------:R-:W-:Y:S01]  /*0dd0*/  IADD3 R23, PT, PT, R11, -R23, R22 ;  /* 0x800000170b177210 */ /* 0x000fe20007ffe016 */
[----:B------:R-:W-:-:S04]  /*0de0*/  IMAD.WIDE.U32 R14, R13, 0xa, R14 ;  /* 0x0000000a0d0e7825 */ /* 0x000fc800078e000e */
[----:B------:R-:W-:Y:S01]  /*0df0*/  IMAD.X R0, R23, 0x1, ~R0, P0 ;  /* 0x0000000117007824 */ /* 0x000fe200000e0e00 */
[----:B------:R-:W-:-:S03]  /*0e00*/  IADD3 R11, P0, PT, -R10, R16, RZ ;  /* 0x000000100a0b7210 */ /* 0x000fc60007f1e1ff */
[----:B------:R-:W-:Y:S02]  /*0e10*/  IMAD R17, R0, 0xa, RZ ;  /* 0x0000000a00117824 */ /* 0x000fe400078e02ff */
[----:B------:R-:W-:Y:S02]  /*0e20*/  IMAD.X R19, R19, 0x1, ~R23, P0 ;  /* 0x0000000113137824 */ /* 0x000fe400000e0e17 */
[----:B------:R-:W-:Y:S02]  /*0e30*/  IMAD.IADD R15, R15, 0x1, R17 ;  /* 0x000000010f0f7824 */ /* 0x000fe400078e0211 */
[----:B------:R-:W-:Y:S02]  /*0e40*/  IMAD R19, R19, 0x64, RZ ;  /* 0x0000006413137824 */ /* 0x000fe400078e02ff */
[----:B------:R-:W-:-:S04]  /*0e50*/  IMAD.WIDE.U32 R10, R11, 0x64, R14 ;  /* 0x000000640b0a7825 */ /* 0x000fc800078e000e */
[----:B------:R-:W-:-:S05]  /*0e60*/  IMAD.IADD R11, R11, 0x1, R19 ;  /* 0x000000010b0b7824 */ /* 0x000fca00078e0213 */
[----:B------:R0:W-:Y:S04]  /*0e70*/  STG.E.64 desc[UR6][R8.64], R10 ;  /* 0x0000000a08007986 */ /* 0x0001e8000c101b06 */
[----:B------:R-:W2:Y:S02]  /*0e80*/  LDG.E.64 R12, desc[UR6][R4.64] ;  /* 0x00000006040c7981 */ /* 0x000ea4000c1e1b00 */
[----:B--2---:R-:W-:-:S04]  /*0e90*/  IMAD.WIDE.U32 R14, R13, 0x70a3d70b, RZ ;  /* 0x70a3d70b0d0e7825 */ /* 0x004fc800078e00ff */
[----:B------:R-:W-:-:S04]  /*0ea0*/  IMAD.WIDE.U32 R16, R12, 0x70a3d70b, RZ ;  /* 0x70a3d70b0c107825 */ /* 0x000fc800078e00ff */
[----:B------:R-:W-:-:S04]  /*0eb0*/  IMAD.WIDE.U32 R18, P0, R12, -0x5c28f5c3, R14 ;  /* 0xa3d70a3d0c127825 */ /* 0x000fc8000780000e */
[----:B------:R-:W-:Y:S01]  /*0ec0*/  IMAD.WIDE.U32 R14, R13, 0x3886594b, RZ ;  /* 0x3886594b0d0e7825 */ /* 0x000fe200078e00ff */
[----:B------:R-:W-:-:S03]  /*0ed0*/  IADD3 R20, P1, PT, R12, R19, RZ ;  /* 0x000000130c147210 */ /* 0x000fc60007f3e0ff */
[----:B------:R-:W-:Y:S01]  /*0ee0*/  IMAD.WIDE.U32 R22, R13, 0x66666667, RZ ;  /* 0x666666670d167825 */ /* 0x000fe200078e00ff */
[----:B------:R-:W-:Y:S02]  /*0ef0*/  IADD3.X R21, PT, PT, RZ, R13, RZ, P0, P1 ;  /* 0x0000000dff157210 */ /* 0x000fe400007e24ff */
[----:B------:R-:W-:Y:S01]  /*0f00*/  IADD3 RZ, P1, PT, R17, R18, RZ ;  /* 0x0000001211ff7210 */ /* 0x000fe20007f3e0ff */
[----:B------:R-:W-:-:S04]  /*0f10*/  IMAD.WIDE.U32 R16, P0, R12, 0x346dc5d6, R14 ;  /* 0x346dc5d60c107825 */ /* 0x000fc8000780000e */
[----:B------:R-:W-:-:S04]  /*0f20*/  IMAD.WIDE.U32.X R18, R13, -0x5c28f5c3, R20, P1 ;  /* 0xa3d70a3d0d127825 */ /* 0x000fc800008e0414 */
[C---:B------:R-:W-:Y:S01]  /*0f30*/  IMAD.WIDE.U32 R14, R12.reuse, 0x3886594b, RZ ;  /* 0x3886594b0c0e7825 */ /* 0x040fe200078e00ff */
[----:B------:R-:W-:-:S03]  /*0f40*/  IADD3 R14, P1, PT, -R12, R18, RZ ;  /* 0x000000120c0e7210 */ /* 0x000fc60007f3e1ff */
[----:B0-----:R-:W-:Y:S01]  /*0f50*/  IMAD.X R11, RZ, RZ, RZ, P0 ;  /* 0x000000ffff0b7224 */ /* 0x001fe200000e06ff */
[----:B------:R-:W-:Y:S01]  /*0f60*/  IADD3 RZ, P0, PT, R15, R16, RZ ;  /* 0x000000100fff7210 */ /* 0x000fe20007f1e0ff */
[----:B------:R-:W-:Y:S01]  /*0f70*/  IMAD.MOV.U32 R10, RZ, RZ, R17 ;  /* 0x000000ffff0a7224 */ /* 0x000fe200078e0011 */
[----:B------:R-:W-:Y:S01]  /*0f80*/  IADD3 R21, P2, PT, R14, -0x70a3d70b, RZ ;  /* 0x8f5c28f50e157810 */ /* 0x000fe20007f5e0ff */
[----:B------:R-:W-:Y:S02]  /*0f90*/  IMAD.X R15, R19, 0x1, ~R13, P1 ;  /* 0x00000001130f7824 */ /* 0x000fe400008e0e0d */
[C---:B------:R-:W-:Y:S01]  /*0fa0*/  IMAD.WIDE.U32.X R10, R13.reuse, 0x346dc5d6, R10, P0 ;  /* 0x346dc5d60d0a7825 */ /* 0x040fe200000e040a */
[----:B------:R-:W-:Y:S02]  /*0fb0*/  ISETP.LT.AND P0, PT, R13, RZ, PT ;  /* 0x000000ff0d00720c */ /* 0x000fe40003f01270 */
[----:B------:R-:W-:Y:S01]  /*0fc0*/  IADD3.X R0, PT, PT, R15, 0x5c28f5c2, RZ, P2, !PT ;  /* 0x5c28f5c20f007810 */ /* 0x000fe200017fe4ff */
[----:B------:R-:W-:Y:S01]  /*0fd0*/  IMAD.WIDE.U32 R26, R12, 0x66666667, RZ ;  /* 0x666666670c1a7825 */ /* 0x000fe200078e00ff */
[----:B------:R-:W-:-:S02]  /*0fe0*/  IADD3 R17, P1, PT, R10, -0x3886594b, RZ ;  /* 0xc779a6b50a117810 */ /* 0x000fc40007f3e0ff */
[----:B------:R-:W-:Y:S02]  /*0ff0*/  SEL R14, R21, R14, P0 ;  /* 0x0000000e150e7207 */ /* 0x000fe40000000000 */
[----:B------:R-:W-:Y:S02]  /*1000*/  SEL R15, R0, R15, P0 ;  /* 0x0000000f000f7207 */ /* 0x000fe40000000000 */
[----:B------:R-:W-:Y:S02]  /*1010*/  IADD3.X R19, PT, PT, R11, -0x346dc5d7, RZ, P1, !PT ;  /* 0xcb923a290b137810 */ /* 0x000fe40000ffe4ff */
[----:B------:R-:W-:Y:S02]  /*1020*/  SHF.R.S64 R14, R14, 0x6, R15 ;  /* 0x000000060e0e7819 */ /* 0x000fe4000000100f */
[----:B------:R-:W-:Y:S02]  /*1030*/  SEL R10, R17, R10, P0 ;  /* 0x0000000a110a7207 */ /* 0x000fe40000000000 */
[----:B------:R-:W-:-:S02]  /*1040*/  SEL R11, R19, R11, P0 ;  /* 0x0000000b130b7207 */ /* 0x000fc40000000000 */
[C---:B------:R-:W-:Y:S02]  /*1050*/  LEA.HI R14, P2, R15.reuse, R14, RZ, 0x1 ;  /* 0x0000000e0f0e7211 */ /* 0x040fe400078508ff */
[----:B------:R-:W-:Y:S02]  /*1060*/  SHF.R.S64 R10, R10, 0xb, R11 ;  /* 0x0000000b0a0a7819 */ /* 0x000fe4000000100b */
[----:B------:R-:W-:Y:S01]  /*1070*/  LEA.HI.X.SX32 R15, R15, RZ, 0x1a, P2 ;  /* 0x000000ff0f0f7211 */ /* 0x000fe200010fd6ff */
[----:B------:R-:W-:Y:S01]  /*1080*/  IMAD.WIDE.U32 R22, P2, R12, 0x66666666, R22 ;  /* 0x666666660c167825 */ /* 0x000fe20007840016 */
[----:B------:R-:W-:-:S03]  /*1090*/  LEA.HI R10, P1, R11, R10, RZ, 0x1 ;  /* 0x0000000a0b0a7211 */ /* 0x000fc600078308ff */
[----:B------:R-:W-:Y:S01]  /*10a0*/  IMAD.WIDE.U32 R18, R15, 0x66666667, RZ ;  /* 0x666666670f127825 */ /* 0x000fe200078e00ff */
[----:B------:R-:W-:Y:S02]  /*10b0*/  LEA.HI.X.SX32 R11, R11, RZ, 0x15, P1 ;  /* 0x000000ff0b0b7211 */ /* 0x000fe400008faeff */
[----:B------:R-:W-:Y:S01]  /*10c0*/  IADD3 RZ, P4, PT, R27, R22, RZ ;  /* 0x000000161bff7210 */ /* 0x000fe20007f9e0ff */
[----:B------:R-:W-:-:S04]  /*10d0*/  IMAD.WIDE.U32 R24, R14, 0x66666667, RZ ;  /* 0x666666670e187825 */ /* 0x000fc800078e00ff */
[----:B------:R-:W-:-:S04]  /*10e0*/  IMAD.WIDE.U32 R16, R11, 0x66666667, RZ ;  /* 0x666666670b107825 */ /* 0x000fc800078e00ff */
[----:B------:R-:W-:-:S04]  /*10f0*/  IMAD.WIDE.U32 R18, P3, R14, 0x66666666, R18 ;  /* 0x666666660e127825 */ /* 0x000fc80007860012 */
[----:B------:R-:W-:Y:S01]  /*1100*/  IMAD.X R21, RZ, RZ, RZ, P2 ;  /* 0x000000ffff157224 */ /* 0x000fe200010e06ff */
[----:B------:R-:W-:Y:S01]  /*1110*/  IADD3 RZ, P1, PT, R25, R18, RZ ;  /* 0x0000001219ff7210 */ /* 0x000fe20007f3e0ff */
[----:B------:R-:W-:Y:S02]  /*1120*/  IMAD.MOV.U32 R20, RZ, RZ, R23 ;  /* 0x000000ffff147224 */ /* 0x000fe400078e0017 */
[----:B------:R-:W-:-:S04]  /*1130*/  IMAD.WIDE.U32 R16, P2, R10, 0x66666666, R16 ;  /* 0x666666660a107825 */ /* 0x000fc80007840010 */
[----:B------:R-:W-:-:S04]  /*1140*/  IMAD.WIDE.U32 R24, R10, 0x66666667, RZ ;  /* 0x666666670a187825 */ /* 0x000fc800078e00ff */
[----:B------:R-:W-:-:S04]  /*1150*/  IMAD.WIDE.U32.X R20, R13, 0x66666666, R20, P4 ;  /* 0x666666660d147825 */ /* 0x000fc800020e0414 */
[----:B------:R-:W-:Y:S02]  /*1160*/  IMAD.X R27, RZ, RZ, RZ, P3 ;  /* 0x000000ffff1b7224 */ /* 0x000fe400018e06ff */
[----:B------:R-:W-:Y:S02]  /*1170*/  IMAD.MOV.U32 R26, RZ, RZ, R19 ;  /* 0x000000ffff1a7224 */ /* 0x000fe400078e0013 */
[----:B------:R-:W-:Y:S01]  /*1180*/  IMAD.X R23, RZ, RZ, RZ, P2 ;  /* 0x000000ffff177224 */ /* 0x000fe200010e06ff */
[----:B------:R-:W-:Y:S01]  /*1190*/  IADD3 RZ, P2, PT, R25, R16, RZ ;  /* 0x0000001019ff7210 */ /* 0x000fe20007f5e0ff */
[----:B------:R-:W-:Y:S01]  /*11a0*/  IMAD.MOV.U32 R22, RZ, RZ, R17 ;  /* 0x000000ffff167224 */ /* 0x000fe200078e0011 */
[----:B------:R-:W-:Y:S01]  /*11b0*/  IADD3 R25, P3, PT, R20, -0x66666667, RZ ;  /* 0x9999999914197810 */ /* 0x000fe20007f7e0ff */
[----:B------:R-:W-:-:S03]  /*11c0*/  IMAD.WIDE.U32.X R16, R15, 0x66666666, R26, P1 ;  /* 0x666666660f107825 */ /* 0x000fc600008e041a */
[----:B------:R-:W-:Y:S01]  /*11d0*/  IADD3.X R19, PT, PT, R21, -0x66666667, RZ, P3, !PT ;  /* 0x9999999915137810 */ /* 0x000fe20001ffe4ff */
[----:B------:R-:W-:Y:S01]  /*11e0*/  IMAD.WIDE.U32.X R22, R11, 0x66666666, R22, P2 ;  /* 0x666666660b167825 */ /* 0x000fe200010e0416 */
[----:B------:R-:W-:Y:S02]  /*11f0*/  IADD3 R29, P1, PT, R16, -0x66666667, RZ ;  /* 0x99999999101d7810 */ /* 0x000fe40007f3e0ff */
[----:B------:R-:W-:Y:S02]  /*1200*/  SEL R25, R25, R20, P0 ;  /* 0x0000001419197207 */ /* 0x000fe40000000000 */
[----:B------:R-:W-:Y:S02]  /*1210*/  SEL R0, R19, R21, P0 ;  /* 0x0000001513007207 */ /* 0x000fe40000000000 */
[----:B------:R-:W-:Y:S02]  /*1220*/  ISETP.LT.AND P2, PT, R15, RZ, PT ;  /* 0x000000ff0f00720c */ /* 0x000fe40003f41270 */
[----:B------:R-:W-:-:S02]  /*1230*/  IADD3 R19, P0, PT, R22, -0x66666667, RZ ;  /* 0x9999999916137810 */ /* 0x000fc40007f1e0ff */
[----:B------:R-:W-:Y:S02]  /*1240*/  IADD3.X R18, PT, PT, R17, -0x66666667, RZ, P1, !PT ;  /* 0x9999999911127810 */ /* 0x000fe40000ffe4ff */
[----:B------:R-:W-:Y:S02]  /*1250*/  SEL R21, R29, R16, P2 ;  /* 0x000000101d157207 */ /* 0x000fe40001000000 */
[----:B------:R-:W-:Y:S02]  /*1260*/  ISETP.LT.AND P1, PT, R11, RZ, PT ;  /* 0x000000ff0b00720c */ /* 0x000fe40003f21270 */
[----:B------:R-:W-:Y:S02]  /*1270*/  IADD3.X R27, PT, PT, R23, -0x66666667, RZ, P0, !PT ;  /* 0x99999999171b7810 */ /* 0x000fe400007fe4ff */
[----:B------:R-:W-:Y:S02]  /*1280*/  SEL R16, R18, R17, P2 ;  /* 0x0000001112107207 */ /* 0x000fe40001000000 */
[----:B------:R-:W-:-:S02]  /*1290*/  SHF.R.S64 R17, R25, 0x2, R0 ;  /* 0x0000000219117819 */ /* 0x000fc40000001000 */
[----:B------:R-:W-:Y:S02]  /*12a0*/  SEL R19, R19, R22, P1 ;  /* 0x0000001613137207 */ /* 0x000fe40000800000 */
[----:B------:R-:W-:Y:S02]  /*12b0*/  SEL R18, R27, R23, P1 ;  /* 0x000000171b127207 */ /* 0x000fe40000800000 */
[----:B------:R-:W-:Y:S02]  /*12c0*/  SHF.R.S64 R21, R21, 0x2, R16 ;  /* 0x0000000215157819 */ /* 0x000fe40000001010 */
[----:B------:R-:W-:Y:S02]  /*12d0*/  LEA.HI R17, P0, R0, R17, RZ, 0x1 ;  /* 0x0000001100117211 */ /* 0x000fe400078108ff */
[----:B------:R-:W-:Y:S02]  /*12e0*/  SHF.R.S64 R19, R19, 0x2, R18 ;  /* 0x0000000213137819 */ /* 0x000fe40000001012 */
[----:B------:R-:W-:Y:S01]  /*12f0*/  LEA.HI R21, P1, R16, R21, RZ, 0x1 ;  /* 0x0000001510157211 */ /* 0x000fe200078308ff */
[----:B------:R-:W-:Y:S01]  /*1300*/  IMAD.WIDE.U32 R12, R17, -0xa, R12 ;  /* 0xfffffff6110c7825 */ /* 0x000fe200078e000c */
[----:B------:R-:W-:-:S02]  /*1310*/  LEA.HI.X.SX32 R0, R0, RZ, 0x1e, P0 ;  /* 0x000000ff00007211 */ /* 0x000fc400000ff6ff */
[----:B------:R-:W-:Y:S01]  /*1320*/  LEA.HI R19, P0, R18, R19, RZ, 0x1 ;  /* 0x0000001312137211 */ /* 0x000fe200078108ff */
[----:B------:R-:W-:Y:S01]  /*1330*/  IMAD.WIDE.U32 R14, R21, -0xa, R14 ;  /* 0xfffffff6150e7825 */ /* 0x000fe200078e000e */
[----:B------:R-:W-:Y:S02]  /*1340*/  LEA.HI.X.SX32 R16, R16, RZ, 0x1e, P1 ;  /* 0x000000ff10107211 */ /* 0x000fe400008ff6ff */
[----:B------:R-:W-:Y:S01]  /*1350*/  LEA.HI.X.SX32 R18, R18, RZ, 0x1e, P0 ;  /* 0x000000ff12127211 */ /* 0x000fe200000ff6ff */
[----:B------:R-:W-:Y:S02]  /*1360*/  IMAD R20, R0, -0xa, RZ ;  /* 0xfffffff600147824 */ /* 0x000fe400078e02ff */
[----:B------:R-:W-:Y:S02]  /*1370*/  IMAD R16, R16, -0xa, RZ ;  /* 0xfffffff610107824 */ /* 0x000fe400078e02ff */
[----:B------:R-:W-:-:S03]  /*1380*/  IMAD.WIDE.U32 R10, R19, -0xa, R10 ;  /* 0xfffffff6130a7825 */ /* 0x000fc600078e000a */
[----:B------:R-:W-:Y:S01]  /*1390*/  IADD3 R15, PT, PT, R15, -R21, R16 ;  /* 0x800000150f0f7210 */ /* 0x000fe20007ffe010 */
[----:B------:R-:W-:Y:S01]  /*13a0*/  IMAD R18, R18, -0xa, RZ ;  /* 0xfffffff612127824 */ /* 0x000fe200078e02ff */
[----:B------:R-:W-:Y:S02]  /*13b0*/  IADD3 R16, PT, PT, R13, -R17, R20 ;  /* 0x800000110d107210 */ /* 0x000fe40007ffe014 */
[----:B------:R-:W-:Y:S01]  /*13c0*/  IADD3 R21, P0, PT, -R10, R12, RZ ;  /* 0x0000000c0a157210 */ /* 0x000fe20007f1e1ff */
[----:B------:R-:W-:Y:S01]  /*13d0*/  IMAD.WIDE.U32 R12, R17, 0xa, R14 ;  /* 0x0000000a110c7825 */ /* 0x000fe200078e000e */
[----:B------:R-:W-:-:S03]  /*13e0*/  IADD3 R19, PT, PT, R11, -R19, R18 ;  /* 0x800000130b137210 */ /* 0x000fc60007ffe012 */
[----:B------:R-:W-:Y:S02]  /*13f0*/  IMAD R11, R0, 0xa, RZ ;  /* 0x0000000a000b7824 */ /* 0x000fe400078e02ff */
[----:B------:R-:W-:Y:S01]  /*1400*/  IMAD.X R0, R16, 0x1, ~R19, P0 ;  /* 0x0000000110007824 */ /* 0x000fe200000e0e13 */
[----:B------:R-:W-:Y:S01]  /*1410*/  IADD3 R17, P0, PT, R10, -R14, RZ ;  /* 0x8000000e0a117210 */ /* 0x000fe20007f1e0ff */
[----:B------:R-:W-:Y:S02]  /*1420*/  IMAD.IADD R13, R13, 0x1, R11 ;  /* 0x000000010d0d7824 */ /* 0x000fe400078e020b */
[----:B------:R-:W-:Y:S01]  /*1430*/  IMAD R23, R0, 0x64, RZ ;  /* 0x0000006400177824 */ /* 0x000fe200078e02ff */
[----:B------:R-:W-:Y:S01]  /*1440*/  IADD3.X R14, PT, PT, ~R15, R19, RZ, P0, !PT ;  /* 0x000000130f0e7210 */ /* 0x000fe200007fe5ff */
[----:B------:R-:W-:-:S04]  /*1450*/  IMAD.WIDE.U32 R10, R21, 0x64, R12 ;  /* 0x00000064150a7825 */ /* 0x000fc800078e000c */
        /* <DEDUP_REMOVED lines=96> */
[----:B------:R-:W-:Y:S02]  /*1a60*/  IMAD R23, R0, 0x64, RZ ;  /* 0x0000006400177824 */ /* 0x000fe400078e02ff */
[----:B------:R-:W-:-:S04]  /*1a70*/  IMAD.WIDE.U32 R10, R21, 0x64, R12 ;  /* 0x00000064150a7825 */ /* 0x000fc800078e000c */
[----:B------:R-:W-:Y:S02]  /*1a80*/  IMAD.X R14, R19, 0x1, ~R15, P0 ;  /* 0x00000001130e7824 */ /* 0x000fe400000e0e0f */
[----:B------:R-:W-:Y:S02]  /*1a90*/  IMAD.IADD R11, R11, 0x1, R23 ;  /* 0x000000010b0b7824 */ /* 0x000fe400078e0217 */
[----:B------:R-:W-:Y:S02]  /*1aa0*/  IMAD R13, R14, 0xa, RZ ;  /* 0x0000000a0e0d7824 */ /* 0x000fe400078e02ff */
[----:B------:R-:W-:-:S04]  /*1ab0*/  IMAD.WIDE.U32 R10, R17, 0xa, R10 ;  /* 0x0000000a110a7825 */ /* 0x000fc800078e000a */
[----:B------:R-:W-:-:S05]  /*1ac0*/  IMAD.IADD R11, R11, 0x1, R13 ;  /* 0x000000010b0b7824 */ /* 0x000fca00078e020d */
[----:B------:R0:W-:Y:S04]  /*1ad0*/  STG.E.64 desc[UR6][R6.64], R10 ;  /* 0x0000000a06007986 */ /* 0x0001e8000c101b06 */
[----:B------:R1:W2:Y:S01]  /*1ae0*/  LDG.E R8, desc[UR6][R8.64] ;  /* 0x0000000608087981 */ /* 0x0002a2000c1e1900 */
[----:B------:R-:W-:Y:S01]  /*1af0*/  BSSY.RECONVERGENT B0, `(.L_x_12) ;  /* 0x000001d000007945 */ /* 0x000fe20003800200 */
[----:B-1----:R-:W-:Y:S01]  /*1b00*/  PRMT R9, RZ, 0x7610, R9 ;  /* 0x00007610ff097816 */ /* 0x002fe20000000009 */
[----:B--2---:R-:W-:-:S05]  /*1b10*/  VIADD R0, R8, 0xfa0a1f00 ;  /* 0xfa0a1f0008007836 */ /* 0x004fca0000000000 */
[----:B------:R-:W-:-:S13]  /*1b20*/  ISETP.NE.AND P0, PT, R0, RZ, PT ;  /* 0x000000ff0000720c */ /* 0x000fda0003f05270 */
[----:B0-----:R-:W-:Y:S05]  /*1b30*/  @!P0 BRA `(.L_x_13) ;  /* 0x0000000000608947 */ /* 0x001fea0003800000 */
[----:B------:R-:W-:Y:S01]  /*1b40*/  IMAD.HI R8, R0, 0x66666667, RZ ;  /* 0x6666666700087827 */ /* 0x000fe200078e02ff */
[----:B------:R-:W-:Y:S04]  /*1b50*/  BSSY.RECONVERGENT B1, `(.L_x_14) ;  /* 0x0000015000017945 */ /* 0x000fe80003800200 */
[----:B------:R-:W-:-:S04]  /*1b60*/  SHF.R.U32.HI R9, RZ, 0x1f, R8 ;  /* 0x0000001fff097819 */ /* 0x000fc80000011608 */
[----:B------:R-:W-:Y:S02]  /*1b70*/  LEA.HI.SX32 R9, R8, R9, 0x1e ;  /* 0x0000000908097211 */ /* 0x000fe400078ff2ff */
[----:B------:R-:W-:-:S03]  /*1b80*/  MOV R8, 0x1 ;  /* 0x0000000100087802 */ /* 0x000fc60000000f00 */
[----:B------:R-:W-:-:S07]  /*1b90*/  IMAD R9, R9, -0xa, R0 ;  /* 0xfffffff609097824 */ /* 0x000fce00078e0200 */
.L_x_15:
[----:B------:R-:W-:Y:S01]  /*1ba0*/  IMAD.HI R10, R0, 0x66666667, RZ ;  /* 0x66666667000a7827 */ /* 0x000fe200078e02ff */
[----:B------:R-:W-:-:S03]  /*1bb0*/  ISETP.NE.AND P0, PT, R8, RZ, PT ;  /* 0x000000ff0800720c */ /* 0x000fc60003f05270 */
[----:B------:R-:W-:Y:S01]  /*1bc0*/  VIADD R0, R0, 0x9 ;  /* 0x0000000900007836 */ /* 0x000fe20000000000 */
[----:B------:R-:W-:Y:S01]  /*1bd0*/  SHF.R.U32.HI R11, RZ, 0x1f, R10 ;  /* 0x0000001fff0b7819 */ /* 0x000fe2000001160a */
[----:B------:R-:W-:-:S03]  /*1be0*/  IMAD.MOV.U32 R12, RZ, RZ, R9 ;  /* 0x000000ffff0c7224 */ /* 0x000fc600078e0009 */
[----:B------:R-:W-:Y:S02]  /*1bf0*/  LEA.HI.SX32 R11, R10, R11, 0x1e ;  /* 0x0000000b0a0b7211 */ /* 0x000fe400078ff2ff */
[----:B------:R-:W-:Y:S01]  /*1c00*/  ISETP.GT.U32.AND P1, PT, R0, 0x12, PT ;  /* 0x000000120000780c */ /* 0x000fe20003f24070 */
[----:B------:R-:W-:Y:S02]  /*1c10*/  IMAD.SHL.U32 R0, R8, 0x2, RZ ;  /* 0x0000000208007824 */ /* 0x000fe400078e00ff */
[----:B------:R-:W-:-:S03]  /*1c20*/  IMAD.HI R10, R11, 0x66666667, RZ ;  /* 0x666666670b0a7827 */ /* 0x000fc600078e02ff */
[----:B------:R-:W-:Y:S02]  /*1c30*/  SEL R8, R0, 0x1, P0 ;  /* 0x0000000100087807 */ /* 0x000fe40000000000 */
[----:B------:R-:W-:-:S04]  /*1c40*/  SHF.R.U32.HI R13, RZ, 0x1f, R10 ;  /* 0x0000001fff0d7819 */ /* 0x000fc8000001160a */
[----:B------:R-:W-:-:S05]  /*1c50*/  LEA.HI.SX32 R10, R10, R13, 0x1e ;  /* 0x0000000d0a0a7211 */ /* 0x000fca00078ff2ff */
[----:B------:R-:W-:-:S04]  /*1c60*/  IMAD R10, R10, -0xa, R11 ;  /* 0xfffffff60a0a7824 */ /* 0x000fc800078e020b */
[----:B------:R-:W-:Y:S02]  /*1c70*/  IMAD R9, R0, R10, R9 ;  /* 0x0000000a00097224 */ /* 0x000fe400078e0209 */
[----:B------:R-:W-:Y:S01]  /*1c80*/  IMAD.MOV.U32 R0, RZ, RZ, R11 ;  /* 0x000000ffff007224 */ /* 0x000fe200078e000b */
[----:B------:R-:W-:Y:S06]  /*1c90*/  @P1 BRA `(.L_x_15) ;  /* 0xfffffffc00c01947 */ /* 0x000fec000383ffff */
[----:B------:R-:W-:Y:S05]  /*1ca0*/  BSYNC.RECONVERGENT B1 ;  /* 0x0000000000017941 */ /* 0x000fea0003800200 */
.L_x_14:
[----:B------:R-:W-:-:S07]  /*1cb0*/  PRMT R9, R12, 0x7610, R9 ;  /* 0x000076100c097816 */ /* 0x000fce0000000009 */
.L_x_13:
[----:B------:R-:W-:Y:S05]  /*1cc0*/  BSYNC.RECONVERGENT B0 ;  /* 0x0000000000007941 */ /* 0x000fea0003800200 */
.L_x_12:
[----:B------:R0:W-:Y:S04]  /*1cd0*/  STG.E.U8 desc[UR6][R2.64], R9 ;  /* 0x0000000902007986 */ /* 0x0001e8000c101106 */
        /* <DEDUP_REMOVED lines=9> */
[----:B------:R-:W-:Y:S01]  /*1d70*/  LEA.HI.SX32 R5, R4, R5, 0x1e ;  /* 0x0000000504057211 */ /* 0x000fe200078ff2ff */
[----:B------:R-:W-:-:S04]  /*1d80*/  IMAD.MOV.U32 R4, RZ, RZ, 0x1 ;  /* 0x00000001ff047424 */ /* 0x000fc800078e00ff */
[----:B------:R-:W-:-:S07]  /*1d90*/  IMAD R5, R5, -0xa, R0 ;  /* 0xfffffff605057824 */ /* 0x000fce00078e0200 */
.L_x_19:
        /* <DEDUP_REMOVED lines=17> */
.L_x_18:
[----:B------:R-:W-:-:S07]  /*1eb0*/  PRMT R5, R10, 0x7610, R5 ;  /* 0x000076100a057816 */ /* 0x000fce0000000005 */
.L_x_17:
[----:B------:R-:W-:Y:S05]  /*1ec0*/  BSYNC.RECONVERGENT B0 ;  /* 0x0000000000007941 */ /* 0x000fea0003800200 */
.L_x_16:
[----:B------:R0:W-:Y:S04]  /*1ed0*/  STG.E.U8 desc[UR6][R2.64+0x1], R5 ;  /* 0x0000010502007986 */ /* 0x0001e8000c101106 */
[----:B------:R-:W2:Y:S01]  /*1ee0*/  LDG.E R6, desc[UR6][R6.64] ;  /* 0x0000000606067981 */ /* 0x000ea2000c1e1900 */
[----:B------:R-:W-:Y:S01]  /*1ef0*/  BSSY.RECONVERGENT B0, `(.L_x_20) ;  /* 0x000001d000007945 */ /* 0x000fe20003800200 */
[----:B------:R-:W-:Y:S01]  /*1f00*/  PRMT R4, RZ, 0x7610, R4 ;  /* 0x00007610ff047816 */ /* 0x000fe20000000004 */
        /* <DEDUP_REMOVED lines=9> */
.L_x_23:
        /* <DEDUP_REMOVED lines=17> */
.L_x_22:
[----:B------:R-:W-:-:S07]  /*20b0*/  PRMT R4, R8, 0x7610, R4 ;  /* 0x0000761008047816 */ /* 0x000fce0000000004 */
.L_x_21:
[----:B------:R-:W-:Y:S05]  /*20c0*/  BSYNC.RECONVERGENT B0 ;  /* 0x0000000000007941 */ /* 0x000fea0003800200 */
.L_x_20:
[----:B------:R-:W-:Y:S01]  /*20d0*/  STG.E.U8 desc[UR6][R2.64+0x2], R4 ;  /* 0x0000020402007986 */ /* 0x000fe2000c101106 */
[----:B------:R-:W-:Y:S05]  /*20e0*/  EXIT ;  /* 0x000000000000794d */ /* 0x000fea0003800000 */
.L_x_24:
[----:B------:R-:W-:-:S00]  /*20f0*/  BRA `(.L_x_24) ;  /* 0xfffffffc00fc7947 */ /* 0x000fc0000383ffff */
[----:B------:R-:W-:-:S00]  /*2100*/  NOP ;  /* 0x0000000000007918 */ /* 0x000fc00000000000 */
[----:B------:R-:W-:-:S00]  /*2110*/  NOP ;  /* 0x0000000000007918 */ /* 0x000fc00000000000 */
[----:B------:R-:W-:-:S00]  /*2120*/  NOP ;  /* 0x0000000000007918 */ /* 0x000fc00000000000 */
[----:B------:R-:W-:-:S00]  /*2130*/  NOP ;  /* 0x0000000000007918 */ /* 0x000fc00000000000 */
[----:B------:R-:W-:-:S00]  /*2140*/  NOP ;  /* 0x0000000000007918 */ /* 0x000fc00000000000 */
[----:B------:R-:W-:-:S00]  /*2150*/  NOP ;  /* 0x0000000000007918 */ /* 0x000fc00000000000 */
[----:B------:R-:W-:-:S00]  /*2160*/  NOP ;  /* 0x0000000000007918 */ /* 0x000fc00000000000 */
[----:B------:R-:W-:-:S00]  /*2170*/  NOP ;  /* 0x0000000000007918 */ /* 0x000fc00000000000 */
.L_x_26:


//--------------------- .text._Z17rgba_to_greyscaleP5pixelS0_ii --------------------------
	.section	.text._Z17rgba_to_greyscaleP5pixelS0_ii,"ax",@progbits
	.align	128
        .global         _Z17rgba_to_greyscaleP5pixelS0_ii
        .type           _Z17rgba_to_greyscaleP5pixelS0_ii,@function
        .size           _Z17rgba_to_greyscaleP5pixelS0_ii,(.L_x_27 - _Z17rgba_to_greyscaleP5pixelS0_ii)
        .other          _Z17rgba_to_greyscaleP5pixelS0_ii,@"STO_CUDA_ENTRY STV_DEFAULT"
_Z17rgba_to_greyscaleP5pixelS0_ii:
.text._Z17rgba_to_greyscaleP5pixelS0_ii:
[----:B------:R-:W-:Y:S01]  /*0000*/  LDC R1, c[0x0][0x37c] ;  /* 0x0000df00ff017b82 */ /* 0x000fe20000000800 */
[----:B------:R-:W0:Y:S07]  /*0010*/  S2R R3, SR_TID.X ;  /* 0x0000000000037919 */ /* 0x000e2e0000002100 */
[----:B------:R-:W0:Y:S01]  /*0020*/  S2UR UR4, SR_CTAID.X ;  /* 0x00000000000479c3 */ /* 0x000e220000002500 */
[----:B------:R-:W1:Y:S01]  /*0030*/  LDCU.64 UR6, c[0x0][0x390] ;  /* 0x00007200ff0677ac */ /* 0x000e620008000a00 */
[----:B------:R-:W2:Y:S06]  /*0040*/  S2R R5, SR_TID.Y ;  /* 0x0000000000057919 */ /* 0x000eac0000002200 */
[----:B------:R-:W0:Y:S08]  /*0050*/  LDC R0, c[0x0][0x360] ;  /* 0x0000d800ff007b82 */ /* 0x000e300000000800 */
[----:B------:R-:W2:Y:S08]  /*0060*/  S2UR UR5, SR_CTAID.Y ;  /* 0x00000000000579c3 */ /* 0x000eb00000002600 */
[----:B------:R-:W2:Y:S01]  /*0070*/  LDC R2, c[0x0][0x364] ;  /* 0x0000d900ff027b82 */ /* 0x000ea20000000800 */
[----:B0-----:R-:W-:Y:S01]  /*0080*/  IMAD R0, R0, UR4, R3 ;  /* 0x0000000400007c24 */ /* 0x001fe2000f8e0203 */
[----:B-1----:R-:W-:Y:S01]  /*0090*/  UIMAD UR4, UR6, UR7, URZ ;  /* 0x00000007060472a4 */ /* 0x002fe2000f8e02ff */
[----:B--2---:R-:W-:-:S04]  /*00a0*/  IMAD R3, R2, UR5, R5 ;  /* 0x0000000502037c24 */ /* 0x004fc8000f8e0205 */
[----:B------:R-:W-:-:S05]  /*00b0*/  IMAD R7, R3, UR6, R0 ;  /* 0x0000000603077c24 */ /* 0x000fca000f8e0200 */
[----:B------:R-:W-:-:S13]  /*00c0*/  ISETP.GE.AND P0, PT, R7, UR4, PT ;  /* 0x0000000407007c0c */ /* 0x000fda000bf06270 */
[----:B------:R-:W-:Y:S05]  /*00d0*/  @P0 EXIT ;  /* 0x000000000000094d */ /* 0x000fea0003800000 */
[----:B------:R-:W0:Y:S01]  /*00e0*/  LDC.64 R2, c[0x0][0x380] ;  /* 0x0000e000ff027b82 */ /* 0x000e220000000a00 */
[----:B------:R-:W1:Y:S07]  /*00f0*/  LDCU.64 UR4, c[0x0][0x358] ;  /* 0x00006b00ff0477ac */ /* 0x000e6e0008000a00 */
[----:B------:R-:W2:Y:S01]  /*0100*/  LDC.64 R4, c[0x0][0x388] ;  /* 0x0000e200ff047b82 */ /* 0x000ea20000000a00 */
[----:B0-----:R-:W-:-:S05]  /*0110*/  IMAD.WIDE R2, R7, 0x3, R2 ;  /* 0x0000000307027825 */ /* 0x001fca00078e0202 */
[----:B-1----:R-:W3:Y:S04]  /*0120*/  LDG.E.U8 R6, desc[UR4][R2.64+0x1] ;  /* 0x0000010402067981 */ /* 0x002ee8000c1e1100 */
[----:B------:R-:W4:Y:S04]  /*0130*/  LDG.E.U8 R0, desc[UR4][R2.64] ;  /* 0x0000000402007981 */ /* 0x000f28000c1e1100 */
[----:B------:R-:W5:Y:S01]  /*0140*/  LDG.E.U8 R9, desc[UR4][R2.64+0x2] ;  /* 0x0000020402097981 */ /* 0x000f62000c1e1100 */
[----:B--2---:R-:W-:-:S04]  /*0150*/  IMAD.WIDE R4, R7, 0x3, R4 ;  /* 0x0000000307047825 */ /* 0x004fc800078e0204 */
[----:B---3--:R-:W-:Y:S01]  /*0160*/  IMAD R6, R6, 0xcd, RZ ;  /* 0x000000cd06067824 */ /* 0x008fe200078e02ff */
[----:B----4-:R-:W-:-:S04]  /*0170*/  SHF.R.U32.HI R7, RZ, 0x1, R0 ;  /* 0x00000001ff077819 */ /* 0x010fc80000011600 */
[----:B------:R-:W-:Y:S01]  /*0180*/  SHF.R.U32.HI R11, RZ, 0xa, R6 ;  /* 0x0000000aff0b7819 */ /* 0x000fe20000011606 */
[----:B-----5:R-:W-:Y:S04]  /*0190*/  STG.E.U8 desc[UR4][R4.64+0x2], R9 ;  /* 0x0000020904007986 */ /* 0x020fe8000c101104 */
[----:B------:R-:W-:Y:S04]  /*01a0*/  STG.E.U8 desc[UR4][R4.64], R7 ;  /* 0x0000000704007986 */ /* 0x000fe8000c101104 */
[----:B------:R-:W-:Y:S01]  /*01b0*/  STG.E.U8 desc[UR4][R4.64+0x1], R11 ;  /* 0x0000010b04007986 */ /* 0x000fe2000c101104 */
[----:B------:R-:W-:Y:S05]  /*01c0*/  EXIT ;  /* 0x000000000000794d */ /* 0x000fea0003800000 */
.L_x_25:
        /* <DEDUP_REMOVED lines=11> */
.L_x_27:


//--------------------- .nv.shared.reserved.0     --------------------------
	.section	.nv.shared.reserved.0,"aw",@nobits
	.weak		__nv_reservedSMEM_offset_0_alias
	.size		__nv_reservedSMEM_offset_0_alias, 0, 64
	.other		__nv_reservedSMEM_offset_0_alias,@"STO_CUDA_RESERVED_SHARED STV_DEFAULT"
__nv_reservedSMEM_offset_0_alias:
	.zero		0
	.zero		64


//--------------------- .nv.constant0._Z13PictureKernelP5pixelS0_PlS1_S1_ii --------------------------
	.section	.nv.constant0._Z13PictureKernelP5pixelS0_PlS1_S1_ii,"a",@progbits
	.sectionflags	@""
	.align	4
.nv.constant0._Z13PictureKernelP5pixelS0_PlS1_S1_ii:
	.zero		944


//--------------------- .nv.constant0._Z17rgba_to_greyscaleP5pixelS0_ii --------------------------
	.section	.nv.constant0._Z17rgba_to_greyscaleP5pixelS0_ii,"a",@progbits
	.sectionflags	@""
	.align	4
.nv.constant0._Z17rgba_to_greyscaleP5pixelS0_ii:
	.zero		920


//--------------------- SYMBOLS --------------------------

	.type		.nv.reservedSmem.offset0,@object
	.size		.nv.reservedSmem.offset0,0x4
